	.target	sm_90a

	.elftype	@"ET_EXEC"


//--------------------- .note.nv.tkinfo           --------------------------
	.section	.note.nv.tkinfo,"",@"SHT_NOTE"
	.sectionflags	@"SHF_NOTE_NV_TKINFO"
	.tkinfo
        /*0018*/ 	.word	0x00000002
        /*0030*/ 	.string	""
        /*0030*/ 	.string	"ptxas"
        /*0030*/ 	.string	"Cuda compilation tools, release 13.0, V13.0.88"
        /*0030*/ 	.string	"Build cuda_13.0.r13.0/compiler.36424714_0"
        /*0030*/ 	.string	"-arch sm_90a -m 64 "



//--------------------- .note.nv.cuinfo           --------------------------
	.section	.note.nv.cuinfo,"",@"SHT_NOTE"
	.sectionflags	@"SHF_NOTE_NV_CUINFO"
        /*0018*/ 	.short	0x0002
        /*001a*/ 	.short	0x005a
        /*001c*/ 	.short	0x0082
	.zero		2


//--------------------- .nv.info                  --------------------------
	.section	.nv.info,"",@"SHT_CUDA_INFO"
	.align	4


	//----- nvinfo : EIATTR_REGCOUNT
	.align		4
        /*0000*/ 	.byte	0x04, 0x2f
        /*0002*/ 	.short	(.L_15 - .L_14)
	.align		4
.L_14:
        /*0004*/ 	.word	index@(_ZN7cutlass13device_kernelINS_4gemm6kernel13GemmUniversalIN4cute5tupleIJiiiiEEENS1_10collective13CollectiveMmaINS1_34MainloopSm90TmaGmmaWarpSpecializedILi2ENS5_IJNS4_1CILi1EEENSA_ILi8EEESB_EEENS1_35KernelTmaWarpSpecializedCooperativeEEENS5_IJNSA_ILi128EEENSA_ILi256EEESG_EEENS_6half_tENS5_IJlSB_lEEESJ_SK_NS4_8TiledMMAINS4_8MMA_AtomIJNS4_4SM904GMMA26MMA_64x256x16_F32F16F16_SSILNSO_5MajorE0ELSQ_0ELNSO_7ScaleInE1ELSR_1EEEEEENS4_6LayoutINS5_IJNSA_ILi2EEESB_SB_EEENS5_IJSB_NSA_ILi0EEESX_EEEEENS5_IJNS4_10UnderscoreES10_S10_EEEEENS4_23SM90_TMA_LOAD_MULTICASTENS4_14ComposedLayoutINS4_7SwizzleILi3ELi4ELi3EEENS4_18smem_ptr_flag_bitsILi16EEENSU_INS5_IJSC_NSA_ILi64EEEEEENS5_IJS19_SB_EEEEEEEvNS4_8identityENS4_13SM90_TMA_LOADES1D_vS1E_EENS_8epilogue10collective6detail29Sm90TmaWarpSpecializedAdapterINS1I_15DefaultEpilogueISJ_SK_SK_NS1H_6thread17LinearCombinationISJ_Li1EffLNS1M_9ScaleType4KindE0ELNS_15FloatRoundStyleE2ESJ_EENS1_15EpilogueDefaultEEEEEvvEEEEvNT_6ParamsE)
        /*0008*/ 	.word	0x000000a8


	//----- nvinfo : EIATTR_FRAME_SIZE
	.align		4
.L_15:
        /*000c*/ 	.byte	0x04, 0x11
        /*000e*/ 	.short	(.L_17 - .L_16)
	.align		4
.L_16:
        /*0010*/ 	.word	index@(_ZN7cutlass13device_kernelINS_4gemm6kernel13GemmUniversalIN4cute5tupleIJiiiiEEENS1_10collective13CollectiveMmaINS1_34MainloopSm90TmaGmmaWarpSpecializedILi2ENS5_IJNS4_1CILi1EEENSA_ILi8EEESB_EEENS1_35KernelTmaWarpSpecializedCooperativeEEENS5_IJNSA_ILi128EEENSA_ILi256EEESG_EEENS_6half_tENS5_IJlSB_lEEESJ_SK_NS4_8TiledMMAINS4_8MMA_AtomIJNS4_4SM904GMMA26MMA_64x256x16_F32F16F16_SSILNSO_5MajorE0ELSQ_0ELNSO_7ScaleInE1ELSR_1EEEEEENS4_6LayoutINS5_IJNSA_ILi2EEESB_SB_EEENS5_IJSB_NSA_ILi0EEESX_EEEEENS5_IJNS4_10UnderscoreES10_S10_EEEEENS4_23SM90_TMA_LOAD_MULTICASTENS4_14ComposedLayoutINS4_7SwizzleILi3ELi4ELi3EEENS4_18smem_ptr_flag_bitsILi16EEENSU_INS5_IJSC_NSA_ILi64EEEEEENS5_IJS19_SB_EEEEEEEvNS4_8identityENS4_13SM90_TMA_LOADES1D_vS1E_EENS_8epilogue10collective6detail29Sm90TmaWarpSpecializedAdapterINS1I_15DefaultEpilogueISJ_SK_SK_NS1H_6thread17LinearCombinationISJ_Li1EffLNS1M_9ScaleType4KindE0ELNS_15FloatRoundStyleE2ESJ_EENS1_15EpilogueDefaultEEEEEvvEEEEvNT_6ParamsE)
        /*0014*/ 	.word	0x00000000


	//----- nvinfo : EIATTR_MIN_STACK_SIZE
	.align		4
.L_17:
        /*0018*/ 	.byte	0x04, 0x12
        /*001a*/ 	.short	(.L_19 - .L_18)
	.align		4
.L_18:
        /*001c*/ 	.word	index@(_ZN7cutlass13device_kernelINS_4gemm6kernel13GemmUniversalIN4cute5tupleIJiiiiEEENS1_10collective13CollectiveMmaINS1_34MainloopSm90TmaGmmaWarpSpecializedILi2ENS5_IJNS4_1CILi1EEENSA_ILi8EEESB_EEENS1_35KernelTmaWarpSpecializedCooperativeEEENS5_IJNSA_ILi128EEENSA_ILi256EEESG_EEENS_6half_tENS5_IJlSB_lEEESJ_SK_NS4_8TiledMMAINS4_8MMA_AtomIJNS4_4SM904GMMA26MMA_64x256x16_F32F16F16_SSILNSO_5MajorE0ELSQ_0ELNSO_7ScaleInE1ELSR_1EEEEEENS4_6LayoutINS5_IJNSA_ILi2EEESB_SB_EEENS5_IJSB_NSA_ILi0EEESX_EEEEENS5_IJNS4_10UnderscoreES10_S10_EEEEENS4_23SM90_TMA_LOAD_MULTICASTENS4_14ComposedLayoutINS4_7SwizzleILi3ELi4ELi3EEENS4_18smem_ptr_flag_bitsILi16EEENSU_INS5_IJSC_NSA_ILi64EEEEEENS5_IJS19_SB_EEEEEEEvNS4_8identityENS4_13SM90_TMA_LOADES1D_vS1E_EENS_8epilogue10collective6detail29Sm90TmaWarpSpecializedAdapterINS1I_15DefaultEpilogueISJ_SK_SK_NS1H_6thread17LinearCombinationISJ_Li1EffLNS1M_9ScaleType4KindE0ELNS_15FloatRoundStyleE2ESJ_EENS1_15EpilogueDefaultEEEEEvvEEEEvNT_6ParamsE)
        /*0020*/ 	.word	0x00000000
.L_19:


//--------------------- .nv.compat                --------------------------
	.section	.nv.compat,"",@"SHT_CUDA_COMPAT_INFO"
	.align	4
        /*0000*/ 	.byte	0x02, 0x09, 0x01, 0x00, 0x02, 0x02, 0x04, 0x00, 0x02, 0x05, 0x05, 0x00, 0x03, 0x07, 0x01, 0x01
        /*0010*/ 	.byte	0x02, 0x03, 0x01, 0x00, 0x02, 0x06, 0x01, 0x00, 0x04, 0x0b, 0x08, 0x00, 0x00, 0x00, 0x00, 0x00
        /*0020*/ 	.byte	0x00, 0x00, 0x00, 0x00


//--------------------- .nv.info._ZN7cutlass13device_kernelINS_4gemm6kernel13GemmUniversalIN4cute5tupleIJiiiiEEENS1_10collective13CollectiveMmaINS1_34MainloopSm90TmaGmmaWarpSpecializedILi2ENS5_IJNS4_1CILi1EEENSA_ILi8EEESB_EEENS1_35KernelTmaWarpSpecializedCooperativeEEENS5_IJNSA_ILi128EEENSA_ILi256EEESG_EEENS_6half_tENS5_IJlSB_lEEESJ_SK_NS4_8TiledMMAINS4_8MMA_AtomIJNS4_4SM904GMMA26MMA_64x256x16_F32F16F16_SSILNSO_5MajorE0ELSQ_0ELNSO_7ScaleInE1ELSR_1EEEEEENS4_6LayoutINS5_IJNSA_ILi2EEESB_SB_EEENS5_IJSB_NSA_ILi0EEESX_EEEEENS5_IJNS4_10UnderscoreES10_S10_EEEEENS4_23SM90_TMA_LOAD_MULTICASTENS4_14ComposedLayoutINS4_7SwizzleILi3ELi4ELi3EEENS4_18smem_ptr_flag_bitsILi16EEENSU_INS5_IJSC_NSA_ILi64EEEEEENS5_IJS19_SB_EEEEEEEvNS4_8identityENS4_13SM90_TMA_LOADES1D_vS1E_EENS_8epilogue10collective6detail29Sm90TmaWarpSpecializedAdapterINS1I_15DefaultEpilogueISJ_SK_SK_NS1H_6thread17LinearCombinationISJ_Li1EffLNS1M_9ScaleType4KindE0ELNS_15FloatRoundStyleE2ESJ_EENS1_15EpilogueDefaultEEEEEvvEEEEvNT_6ParamsE --------------------------
	.section	.nv.info._ZN7cutlass13device_kernelINS_4gemm6kernel13GemmUniversalIN4cute5tupleIJiiiiEEENS1_10collective13CollectiveMmaINS1_34MainloopSm90TmaGmmaWarpSpecializedILi2ENS5_IJNS4_1CILi1EEENSA_ILi8EEESB_EEENS1_35KernelTmaWarpSpecializedCooperativeEEENS5_IJNSA_ILi128EEENSA_ILi256EEESG_EEENS_6half_tENS5_IJlSB_lEEESJ_SK_NS4_8TiledMMAINS4_8MMA_AtomIJNS4_4SM904GMMA26MMA_64x256x16_F32F16F16_SSILNSO_5MajorE0ELSQ_0ELNSO_7ScaleInE1ELSR_1EEEEEENS4_6LayoutINS5_IJNSA_ILi2EEESB_SB_EEENS5_IJSB_NSA_ILi0EEESX_EEEEENS5_IJNS4_10UnderscoreES10_S10_EEEEENS4_23SM90_TMA_LOAD_MULTICASTENS4_14ComposedLayoutINS4_7SwizzleILi3ELi4ELi3EEENS4_18smem_ptr_flag_bitsILi16EEENSU_INS5_IJSC_NSA_ILi64EEEEEENS5_IJS19_SB_EEEEEEEvNS4_8identityENS4_13SM90_TMA_LOADES1D_vS1E_EENS_8epilogue10collective6detail29Sm90TmaWarpSpecializedAdapterINS1I_15DefaultEpilogueISJ_SK_SK_NS1H_6thread17LinearCombinationISJ_Li1EffLNS1M_9ScaleType4KindE0ELNS_15FloatRoundStyleE2ESJ_EENS1_15EpilogueDefaultEEEEEvvEEEEvNT_6ParamsE,"",@"SHT_CUDA_INFO"
	.sectionflags	@""
	.align	4


	//----- nvinfo : EIATTR_CUDA_API_VERSION
	.align		4
        /*0000*/ 	.byte	0x04, 0x37
        /*0002*/ 	.short	(.L_21 - .L_20)
.L_20:
        /*0004*/ 	.word	0x00000082


	//----- nvinfo : EIATTR_KPARAM_INFO
	.align		4
.L_21:
        /*0008*/ 	.byte	0x04, 0x17
        /*000a*/ 	.short	(.L_23 - .L_22)
.L_22:
        /*000c*/ 	.word	0x00000000
        /*0010*/ 	.short	0x0000
        /*0012*/ 	.short	0x0070
        /*0014*/ 	.byte	0x00, 0xf0, 0x01, 0x10


	//----- nvinfo : EIATTR_SPARSE_MMA_MASK
	.align		4
.L_23:
        /*0018*/ 	.byte	0x03, 0x50
        /*001a*/ 	.short	0x0000


	//----- nvinfo : EIATTR_MAXREG_COUNT
	.align		4
        /*001c*/ 	.byte	0x03, 0x1b
        /*001e*/ 	.short	0x00a8


	//----- nvinfo : EIATTR_NUM_BARRIERS
	.align		4
        /*0020*/ 	.byte	0x02, 0x4c
        /*0022*/ 	.byte	0x01
	.zero		1


	//----- nvinfo : EIATTR_EXTERNS
	.align		4
        /*0024*/ 	.byte	0x04, 0x0f
        /*0026*/ 	.short	(.L_25 - .L_24)


	//   ....[0]....
	.align		4
.L_24:
        /*0028*/ 	.word	index@(__assertfail)


	//----- nvinfo : EIATTR_MERCURY_ISA_VERSION
	.align		4
.L_25:
        /*002c*/ 	.byte	0x03, 0x5f
        /*002e*/ 	.short	0x0101


	//----- nvinfo : EIATTR_INT_WARP_WIDE_INSTR_OFFSETS
	.align		4
        /*0030*/ 	.byte	0x04, 0x31
        /*0032*/ 	.short	(.L_27 - .L_26)


	//   ....[0]....
.L_26:
        /*0034*/ 	.word	0x000003e0


	//   ....[1]....
        /*0038*/ 	.word	0x00000400


	//   ....[2]....
        /*003c*/ 	.word	0x000005d0


	//   ....[3]....
        /*0040*/ 	.word	0x00002080


	//----- nvinfo : EIATTR_COOP_GROUP_MASK_REGIDS
	.align		4
.L_27:
        /*0044*/ 	.byte	0x04, 0x29
        /*0046*/ 	.short	(.L_29 - .L_28)


	//   ....[0]....
.L_28:
        /*0048*/ 	.word	0xffffffff


	//   ....[1]....
        /*004c*/ 	.word	0xffffffff


	//   ....[2]....
        /*0050*/ 	.word	0xffffffff


	//   ....[3]....
        /*0054*/ 	.word	0xffffffff


	//   ....[4]....
        /*0058*/ 	.word	0xffffffff


	//   ....[5]....
        /*005c*/ 	.word	0xffffffff


	//----- nvinfo : EIATTR_COOP_GROUP_INSTR_OFFSETS
	.align		4
.L_29:
        /*0060*/ 	.byte	0x04, 0x28
        /*0062*/ 	.short	(.L_31 - .L_30)


	//   ....[0]....
.L_30:
        /*0064*/ 	.word	0x00000060


	//   ....[1]....
        /*0068*/ 	.word	0x00000070


	//   ....[2]....
        /*006c*/ 	.word	0x00000130


	//   ....[3]....
        /*0070*/ 	.word	0x00000290


	//   ....[4]....
        /*0074*/ 	.word	0x00000740


	//   ....[5]....
        /*0078*/ 	.word	0x00001190


	//----- nvinfo : EIATTR_REG_RECONFIG
	.align		4
.L_31:
        /*007c*/ 	.byte	0x01, 0x54
	.zero		2


	//----- nvinfo : EIATTR_SYSCALL_OFFSETS
	.align		4
        /*0080*/ 	.byte	0x04, 0x46
        /*0082*/ 	.short	(.L_33 - .L_32)


	//   ....[0]....
.L_32:
        /*0084*/ 	.word	0x00001350


	//----- nvinfo : EIATTR_MBARRIER_INSTR_OFFSETS
	.align		4
.L_33:
        /*0088*/ 	.byte	0x04, 0x39
        /*008a*/ 	.short	(.L_35 - .L_34)


	//   ....[0]....
.L_34:
        /*008c*/ 	.word	0x00000230
        /*0090*/ 	.word	0x000000ff
        /*0094*/ 	.word	0x00000000
        /*0098*/ 	.short	0x0100
        /*009a*/ 	.byte	0x08
	.zero		1


	//   ....[1]....
        /*009c*/ 	.word	0x00000240
        /*00a0*/ 	.word	0x000000ff
        /*00a4*/ 	.word	0x00000010
        /*00a8*/ 	.short	0x0100
        /*00aa*/ 	.byte	0x08
	.zero		1


	//   ....[2]....
        /*00ac*/ 	.word	0x00000250
        /*00b0*/ 	.word	0x000000ff
        /*00b4*/ 	.word	0x00000008
        /*00b8*/ 	.short	0x0100
        /*00ba*/ 	.byte	0x08
	.zero		1


	//   ....[3]....
        /*00bc*/ 	.word	0x00000260
        /*00c0*/ 	.word	0x000000ff
        /*00c4*/ 	.word	0x00000018
        /*00c8*/ 	.short	0x0100
        /*00ca*/ 	.byte	0x08
	.zero		1


	//   ....[4]....
        /*00cc*/ 	.word	0x00000650
        /*00d0*/ 	.word	0x000000ff
        /*00d4*/ 	.word	0x00000030
        /*00d8*/ 	.short	0x0100
        /*00da*/ 	.byte	0x06
	.zero		1


	//   ....[5]....
        /*00dc*/ 	.word	0x000006e0
        /*00e0*/ 	.word	0x000000ff
        /*00e4*/ 	.word	0x00000038
        /*00e8*/ 	.short	0x0100
        /*00ea*/ 	.byte	0x06
	.zero		1


	//   ....[6]....
        /*00ec*/ 	.word	0x00001410
        /*00f0*/ 	.word	0x00000003
        /*00f4*/ 	.word	0x00000000
        /*00f8*/ 	.short	0x010a
        /*00fa*/ 	.byte	0x3f
	.zero		1


	//   ....[7]....
        /*00fc*/ 	.word	0x00001450
        /*0100*/ 	.word	0x00000003
        /*0104*/ 	.word	0x00000000
        /*0108*/ 	.short	0x010a
        /*010a*/ 	.byte	0x3f
	.zero		1


	//   ....[8]....
        /*010c*/ 	.word	0x00001a50
        /*0110*/ 	.word	0x00000005
        /*0114*/ 	.word	0x00000000
        /*0118*/ 	.short	0x010a
        /*011a*/ 	.byte	0x3f
	.zero		1


	//   ....[9]....
        /*011c*/ 	.word	0x00001a90
        /*0120*/ 	.word	0x00000005
        /*0124*/ 	.word	0x00000000
        /*0128*/ 	.short	0x010a
        /*012a*/ 	.byte	0x3f
	.zero		1


	//   ....[10]....
        /*012c*/ 	.word	0x00001f20
        /*0130*/ 	.word	0x00000005
        /*0134*/ 	.word	0x00000000
        /*0138*/ 	.short	0x0101
        /*013a*/ 	.byte	0x3f
	.zero		1


	//   ....[11]....
        /*013c*/ 	.word	0x00002100
        /*0140*/ 	.word	0x00000003
        /*0144*/ 	.word	0x00000000
        /*0148*/ 	.short	0x0101
        /*014a*/ 	.byte	0x3f
	.zero		1


	//   ....[12]....
        /*014c*/ 	.word	0x0000aef0
        /*0150*/ 	.word	0x00000016
        /*0154*/ 	.word	0x00000010
        /*0158*/ 	.short	0x010a
        /*015a*/ 	.byte	0x3f
	.zero		1


	//   ....[13]....
        /*015c*/ 	.word	0x0000b380
        /*0160*/ 	.word	0x00000005
        /*0164*/ 	.word	0x00000038
        /*0168*/ 	.short	0x0101
        /*016a*/ 	.byte	0x3f
	.zero		1


	//   ....[14]....
        /*016c*/ 	.word	0x0000ba90
        /*0170*/ 	.word	0x00000007
        /*0174*/ 	.word	0x00000000
        /*0178*/ 	.short	0x010a
        /*017a*/ 	.byte	0x3f
	.zero		1


	//   ....[15]....
        /*017c*/ 	.word	0x0000bb10
        /*0180*/ 	.word	0x00000003
        /*0184*/ 	.word	0x00000000
        /*0188*/ 	.short	0x010a
        /*018a*/ 	.byte	0x3f
	.zero		1


	//   ....[16]....
        /*018c*/ 	.word	0x0000bb70
        /*0190*/ 	.word	0x00000003
        /*0194*/ 	.word	0x00000000
        /*0198*/ 	.short	0x010a
        /*019a*/ 	.byte	0x3f
	.zero		1


	//   ....[17]....
        /*019c*/ 	.word	0x0000bbc0
        /*01a0*/ 	.word	0x00000005
        /*01a4*/ 	.word	0x00000000
        /*01a8*/ 	.short	0x010a
        /*01aa*/ 	.byte	0x3f
	.zero		1


	//   ....[18]....
        /*01ac*/ 	.word	0x0000bc90
        /*01b0*/ 	.word	0x00000016
        /*01b4*/ 	.word	0x00000010
        /*01b8*/ 	.short	0x010a
        /*01ba*/ 	.byte	0x3f
	.zero		1


	//   ....[19]....
        /*01bc*/ 	.word	0x0000bd60
        /*01c0*/ 	.word	0x00000007
        /*01c4*/ 	.word	0x00000000
        /*01c8*/ 	.short	0x010a
        /*01ca*/ 	.byte	0x3f
	.zero		1


	//----- nvinfo : EIATTR_NUM_MBARRIERS
	.align		4
.L_35:
        /*01cc*/ 	.byte	0x03, 0x38
        /*01ce*/ 	.short	0x0006


	//----- nvinfo : EIATTR_EXIT_INSTR_OFFSETS
	.align		4
        /*01d0*/ 	.byte	0x04, 0x1c
        /*01d2*/ 	.short	(.L_37 - .L_36)


	//   ....[0]....
.L_36:
        /*01d4*/ 	.word	0x000008a0


	//   ....[1]....
        /*01d8*/ 	.word	0x000010c0


	//   ....[2]....
        /*01dc*/ 	.word	0x0000a610


	//   ....[3]....
        /*01e0*/ 	.word	0x0000ab70


	//   ....[4]....
        /*01e4*/ 	.word	0x0000bb60


	//----- nvinfo : EIATTR_MAX_THREADS
	.align		4
.L_37:
        /*01e8*/ 	.byte	0x04, 0x05
        /*01ea*/ 	.short	(.L_39 - .L_38)
.L_38:
        /*01ec*/ 	.word	0x00000180
        /*01f0*/ 	.word	0x00000001
        /*01f4*/ 	.word	0x00000001


	//----- nvinfo : EIATTR_CRS_STACK_SIZE
	.align		4
.L_39:
        /*01f8*/ 	.byte	0x04, 0x1e
        /*01fa*/ 	.short	(.L_41 - .L_40)
.L_40:
        /*01fc*/ 	.word	0x00000000


	//----- nvinfo : EIATTR_CBANK_PARAM_SIZE
	.align		4
.L_41:
        /*0200*/ 	.byte	0x03, 0x19
        /*0202*/ 	.short	0x0470


	//----- nvinfo : EIATTR_PARAM_CBANK
	.align		4
        /*0204*/ 	.byte	0x04, 0x0a
        /*0206*/ 	.short	(.L_43 - .L_42)
	.align		4
.L_42:
        /*0208*/ 	.word	index@(.nv.constant0._ZN7cutlass13device_kernelINS_4gemm6kernel13GemmUniversalIN4cute5tupleIJiiiiEEENS1_10collective13CollectiveMmaINS1_34MainloopSm90TmaGmmaWarpSpecializedILi2ENS5_IJNS4_1CILi1EEENSA_ILi8EEESB_EEENS1_35KernelTmaWarpSpecializedCooperativeEEENS5_IJNSA_ILi128EEENSA_ILi256EEESG_EEENS_6half_tENS5_IJlSB_lEEESJ_SK_NS4_8TiledMMAINS4_8MMA_AtomIJNS4_4SM904GMMA26MMA_64x256x16_F32F16F16_SSILNSO_5MajorE0ELSQ_0ELNSO_7ScaleInE1ELSR_1EEEEEENS4_6LayoutINS5_IJNSA_ILi2EEESB_SB_EEENS5_IJSB_NSA_ILi0EEESX_EEEEENS5_IJNS4_10UnderscoreES10_S10_EEEEENS4_23SM90_TMA_LOAD_MULTICASTENS4_14ComposedLayoutINS4_7SwizzleILi3ELi4ELi3EEENS4_18smem_ptr_flag_bitsILi16EEENSU_INS5_IJSC_NSA_ILi64EEEEEENS5_IJS19_SB_EEEEEEEvNS4_8identityENS4_13SM90_TMA_LOADES1D_vS1E_EENS_8epilogue10collective6detail29Sm90TmaWarpSpecializedAdapterINS1I_15DefaultEpilogueISJ_SK_SK_NS1H_6thread17LinearCombinationISJ_Li1EffLNS1M_9ScaleType4KindE0ELNS_15FloatRoundStyleE2ESJ_EENS1_15EpilogueDefaultEEEEEvvEEEEvNT_6ParamsE)
        /*020c*/ 	.short	0x0210
        /*020e*/ 	.short	0x0470


	//----- nvinfo : EIATTR_SW_WAR
	.align		4
.L_43:
        /*0210*/ 	.byte	0x04, 0x36
        /*0212*/ 	.short	(.L_45 - .L_44)
.L_44:
        /*0214*/ 	.word	0x00000008
.L_45:


//--------------------- .nv.callgraph             --------------------------
	.section	.nv.callgraph,"",@"SHT_CUDA_CALLGRAPH"
	.align	4
	.sectionentsize	8
	.align		4
        /*0000*/ 	.word	0x00000000
	.align		4
        /*0004*/ 	.word	0xffffffff
	.align		4
        /*0008*/ 	.word	index@(_ZN7cutlass13device_kernelINS_4gemm6kernel13GemmUniversalIN4cute5tupleIJiiiiEEENS1_10collective13CollectiveMmaINS1_34MainloopSm90TmaGmmaWarpSpecializedILi2ENS5_IJNS4_1CILi1EEENSA_ILi8EEESB_EEENS1_35KernelTmaWarpSpecializedCooperativeEEENS5_IJNSA_ILi128EEENSA_ILi256EEESG_EEENS_6half_tENS5_IJlSB_lEEESJ_SK_NS4_8TiledMMAINS4_8MMA_AtomIJNS4_4SM904GMMA26MMA_64x256x16_F32F16F16_SSILNSO_5MajorE0ELSQ_0ELNSO_7ScaleInE1ELSR_1EEEEEENS4_6LayoutINS5_IJNSA_ILi2EEESB_SB_EEENS5_IJSB_NSA_ILi0EEESX_EEEEENS5_IJNS4_10UnderscoreES10_S10_EEEEENS4_23SM90_TMA_LOAD_MULTICASTENS4_14ComposedLayoutINS4_7SwizzleILi3ELi4ELi3EEENS4_18smem_ptr_flag_bitsILi16EEENSU_INS5_IJSC_NSA_ILi64EEEEEENS5_IJS19_SB_EEEEEEEvNS4_8identityENS4_13SM90_TMA_LOADES1D_vS1E_EENS_8epilogue10collective6detail29Sm90TmaWarpSpecializedAdapterINS1I_15DefaultEpilogueISJ_SK_SK_NS1H_6thread17LinearCombinationISJ_Li1EffLNS1M_9ScaleType4KindE0ELNS_15FloatRoundStyleE2ESJ_EENS1_15EpilogueDefaultEEEEEvvEEEEvNT_6ParamsE)
	.align		4
        /*000c*/ 	.word	index@(__assertfail)
	.align		4
        /*0010*/ 	.word	0x00000000
	.align		4
        /*0014*/ 	.word	0xfffffffe
	.align		4
        /*0018*/ 	.word	0x00000000
	.align		4
        /*001c*/ 	.word	0xfffffffd
	.align		4
        /*0020*/ 	.word	0x00000000
	.align		4
        /*0024*/ 	.word	0xfffffffc


//--------------------- .nv.constant4             --------------------------
	.section	.nv.constant4,"a",@progbits
	.align	8
	.align		8
.nv.constant4:
        /*0000*/ 	.dword	__assertfail
	.align		8
        /*0008*/ 	.dword	__unnamed_1
	.align		8
        /*0010*/ 	.dword	_ZN40_INTERNAL_6f5e686c_4_k_cu_98564aa0_297804cuda3std3__45__cpo5beginE
	.align		8
        /*0018*/ 	.dword	_ZN40_INTERNAL_6f5e686c_4_k_cu_98564aa0_297804cuda3std3__45__cpo3endE
	.align		8
        /*0020*/ 	.dword	_ZN40_INTERNAL_6f5e686c_4_k_cu_98564aa0_297804cuda3std3__45__cpo6cbeginE
	.align		8
        /*0028*/ 	.dword	_ZN40_INTERNAL_6f5e686c_4_k_cu_98564aa0_297804cuda3std3__45__cpo4cendE
	.align		8
        /*0030*/ 	.dword	_ZN40_INTERNAL_6f5e686c_4_k_cu_98564aa0_297804cuda3std3__442_GLOBAL__N__6f5e686c_4_k_cu_98564aa0_297806ignoreE
	.align		8
        /*0038*/ 	.dword	_ZN40_INTERNAL_6f5e686c_4_k_cu_98564aa0_297804cuda3std3__419piecewise_constructE
	.align		8
        /*0040*/ 	.dword	_ZN40_INTERNAL_6f5e686c_4_k_cu_98564aa0_297804cuda3std3__48in_placeE
	.align		8
        /*0048*/ 	.dword	_ZN40_INTERNAL_6f5e686c_4_k_cu_98564aa0_297804cuda3std6ranges3__45__cpo4swapE
	.align		8
        /*0050*/ 	.dword	_ZN40_INTERNAL_6f5e686c_4_k_cu_98564aa0_297804cuda3std6ranges3__45__cpo9iter_moveE
	.align		8
        /*0058*/ 	.dword	_ZN40_INTERNAL_6f5e686c_4_k_cu_98564aa0_297804cute7productE
	.align		8
        /*0060*/ 	.dword	_ZN40_INTERNAL_6f5e686c_4_k_cu_98564aa0_297804cute1_E
	.align		8
        /*0068*/ 	.dword	$str$22
	.align		8
        /*0070*/ 	.dword	$str$23


//--------------------- .text._ZN7cutlass13device_kernelINS_4gemm6kernel13GemmUniversalIN4cute5tupleIJiiiiEEENS1_10collective13CollectiveMmaINS1_34MainloopSm90TmaGmmaWarpSpecializedILi2ENS5_IJNS4_1CILi1EEENSA_ILi8EEESB_EEENS1_35KernelTmaWarpSpecializedCooperativeEEENS5_IJNSA_ILi128EEENSA_ILi256EEESG_EEENS_6half_tENS5_IJlSB_lEEESJ_SK_NS4_8TiledMMAINS4_8MMA_AtomIJNS4_4SM904GMMA26MMA_64x256x16_F32F16F16_SSILNSO_5MajorE0ELSQ_0ELNSO_7ScaleInE1ELSR_1EEEEEENS4_6LayoutINS5_IJNSA_ILi2EEESB_SB_EEENS5_IJSB_NSA_ILi0EEESX_EEEEENS5_IJNS4_10UnderscoreES10_S10_EEEEENS4_23SM90_TMA_LOAD_MULTICASTENS4_14ComposedLayoutINS4_7SwizzleILi3ELi4ELi3EEENS4_18smem_ptr_flag_bitsILi16EEENSU_INS5_IJSC_NSA_ILi64EEEEEENS5_IJS19_SB_EEEEEEEvNS4_8identityENS4_13SM90_TMA_LOADES1D_vS1E_EENS_8epilogue10collective6detail29Sm90TmaWarpSpecializedAdapterINS1I_15DefaultEpilogueISJ_SK_SK_NS1H_6thread17LinearCombinationISJ_Li1EffLNS1M_9ScaleType4KindE0ELNS_15FloatRoundStyleE2ESJ_EENS1_15EpilogueDefaultEEEEEvvEEEEvNT_6ParamsE --------------------------
	.section	.text._ZN7cutlass13device_kernelINS_4gemm6kernel13GemmUniversalIN4cute5tupleIJiiiiEEENS1_10collective13CollectiveMmaINS1_34MainloopSm90TmaGmmaWarpSpecializedILi2ENS5_IJNS4_1CILi1EEENSA_ILi8EEESB_EEENS1_35KernelTmaWarpSpecializedCooperativeEEENS5_IJNSA_ILi128EEENSA_ILi256EEESG_EEENS_6half_tENS5_IJlSB_lEEESJ_SK_NS4_8TiledMMAINS4_8MMA_AtomIJNS4_4SM904GMMA26MMA_64x256x16_F32F16F16_SSILNSO_5MajorE0ELSQ_0ELNSO_7ScaleInE1ELSR_1EEEEEENS4_6LayoutINS5_IJNSA_ILi2EEESB_SB_EEENS5_IJSB_NSA_ILi0EEESX_EEEEENS5_IJNS4_10UnderscoreES10_S10_EEEEENS4_23SM90_TMA_LOAD_MULTICASTENS4_14ComposedLayoutINS4_7SwizzleILi3ELi4ELi3EEENS4_18smem_ptr_flag_bitsILi16EEENSU_INS5_IJSC_NSA_ILi64EEEEEENS5_IJS19_SB_EEEEEEEvNS4_8identityENS4_13SM90_TMA_LOADES1D_vS1E_EENS_8epilogue10collective6detail29Sm90TmaWarpSpecializedAdapterINS1I_15DefaultEpilogueISJ_SK_SK_NS1H_6thread17LinearCombinationISJ_Li1EffLNS1M_9ScaleType4KindE0ELNS_15FloatRoundStyleE2ESJ_EENS1_15EpilogueDefaultEEEEEvvEEEEvNT_6ParamsE,"ax",@progbits
	.align	128
.text._ZN7cutlass13device_kernelINS_4gemm6kernel13GemmUniversalIN4cute5tupleIJiiiiEEENS1_10collective13CollectiveMmaINS1_34MainloopSm90TmaGmmaWarpSpecializedILi2ENS5_IJNS4_1CILi1EEENSA_ILi8EEESB_EEENS1_35KernelTmaWarpSpecializedCooperativeEEENS5_IJNSA_ILi128EEENSA_ILi256EEESG_EEENS_6half_tENS5_IJlSB_lEEESJ_SK_NS4_8TiledMMAINS4_8MMA_AtomIJNS4_4SM904GMMA26MMA_64x256x16_F32F16F16_SSILNSO_5MajorE0ELSQ_0ELNSO_7ScaleInE1ELSR_1EEEEEENS4_6LayoutINS5_IJNSA_ILi2EEESB_SB_EEENS5_IJSB_NSA_ILi0EEESX_EEEEENS5_IJNS4_10UnderscoreES10_S10_EEEEENS4_23SM90_TMA_LOAD_MULTICASTENS4_14ComposedLayoutINS4_7SwizzleILi3ELi4ELi3EEENS4_18smem_ptr_flag_bitsILi16EEENSU_INS5_IJSC_NSA_ILi64EEEEEENS5_IJS19_SB_EEEEEEEvNS4_8identityENS4_13SM90_TMA_LOADES1D_vS1E_EENS_8epilogue10collective6detail29Sm90TmaWarpSpecializedAdapterINS1I_15DefaultEpilogueISJ_SK_SK_NS1H_6thread17LinearCombinationISJ_Li1EffLNS1M_9ScaleType4KindE0ELNS_15FloatRoundStyleE2ESJ_EENS1_15EpilogueDefaultEEEEEvvEEEEvNT_6ParamsE:
        .type           _ZN7cutlass13device_kernelINS_4gemm6kernel13GemmUniversalIN4cute5tupleIJiiiiEEENS1_10collective13CollectiveMmaINS1_34MainloopSm90TmaGmmaWarpSpecializedILi2ENS5_IJNS4_1CILi1EEENSA_ILi8EEESB_EEENS1_35KernelTmaWarpSpecializedCooperativeEEENS5_IJNSA_ILi128EEENSA_ILi256EEESG_EEENS_6half_tENS5_IJlSB_lEEESJ_SK_NS4_8TiledMMAINS4_8MMA_AtomIJNS4_4SM904GMMA26MMA_64x256x16_F32F16F16_SSILNSO_5MajorE0ELSQ_0ELNSO_7ScaleInE1ELSR_1EEEEEENS4_6LayoutINS5_IJNSA_ILi2EEESB_SB_EEENS5_IJSB_NSA_ILi0EEESX_EEEEENS5_IJNS4_10UnderscoreES10_S10_EEEEENS4_23SM90_TMA_LOAD_MULTICASTENS4_14ComposedLayoutINS4_7SwizzleILi3ELi4ELi3EEENS4_18smem_ptr_flag_bitsILi16EEENSU_INS5_IJSC_NSA_ILi64EEEEEENS5_IJS19_SB_EEEEEEEvNS4_8identityENS4_13SM90_TMA_LOADES1D_vS1E_EENS_8epilogue10collective6detail29Sm90TmaWarpSpecializedAdapterINS1I_15DefaultEpilogueISJ_SK_SK_NS1H_6thread17LinearCombinationISJ_Li1EffLNS1M_9ScaleType4KindE0ELNS_15FloatRoundStyleE2ESJ_EENS1_15EpilogueDefaultEEEEEvvEEEEvNT_6ParamsE,@function
        .size           _ZN7cutlass13device_kernelINS_4gemm6kernel13GemmUniversalIN4cute5tupleIJiiiiEEENS1_10collective13CollectiveMmaINS1_34MainloopSm90TmaGmmaWarpSpecializedILi2ENS5_IJNS4_1CILi1EEENSA_ILi8EEESB_EEENS1_35KernelTmaWarpSpecializedCooperativeEEENS5_IJNSA_ILi128EEENSA_ILi256EEESG_EEENS_6half_tENS5_IJlSB_lEEESJ_SK_NS4_8TiledMMAINS4_8MMA_AtomIJNS4_4SM904GMMA26MMA_64x256x16_F32F16F16_SSILNSO_5MajorE0ELSQ_0ELNSO_7ScaleInE1ELSR_1EEEEEENS4_6LayoutINS5_IJNSA_ILi2EEESB_SB_EEENS5_IJSB_NSA_ILi0EEESX_EEEEENS5_IJNS4_10UnderscoreES10_S10_EEEEENS4_23SM90_TMA_LOAD_MULTICASTENS4_14ComposedLayoutINS4_7SwizzleILi3ELi4ELi3EEENS4_18smem_ptr_flag_bitsILi16EEENSU_INS5_IJSC_NSA_ILi64EEEEEENS5_IJS19_SB_EEEEEEEvNS4_8identityENS4_13SM90_TMA_LOADES1D_vS1E_EENS_8epilogue10collective6detail29Sm90TmaWarpSpecializedAdapterINS1I_15DefaultEpilogueISJ_SK_SK_NS1H_6thread17LinearCombinationISJ_Li1EffLNS1M_9ScaleType4KindE0ELNS_15FloatRoundStyleE2ESJ_EENS1_15EpilogueDefaultEEEEEvvEEEEvNT_6ParamsE,(.L_x_321 - _ZN7cutlass13device_kernelINS_4gemm6kernel13GemmUniversalIN4cute5tupleIJiiiiEEENS1_10collective13CollectiveMmaINS1_34MainloopSm90TmaGmmaWarpSpecializedILi2ENS5_IJNS4_1CILi1EEENSA_ILi8EEESB_EEENS1_35KernelTmaWarpSpecializedCooperativeEEENS5_IJNSA_ILi128EEENSA_ILi256EEESG_EEENS_6half_tENS5_IJlSB_lEEESJ_SK_NS4_8TiledMMAINS4_8MMA_AtomIJNS4_4SM904GMMA26MMA_64x256x16_F32F16F16_SSILNSO_5MajorE0ELSQ_0ELNSO_7ScaleInE1ELSR_1EEEEEENS4_6LayoutINS5_IJNSA_ILi2EEESB_SB_EEENS5_IJSB_NSA_ILi0EEESX_EEEEENS5_IJNS4_10UnderscoreES10_S10_EEEEENS4_23SM90_TMA_LOAD_MULTICASTENS4_14ComposedLayoutINS4_7SwizzleILi3ELi4ELi3EEENS4_18smem_ptr_flag_bitsILi16EEENSU_INS5_IJSC_NSA_ILi64EEEEEENS5_IJS19_SB_EEEEEEEvNS4_8identityENS4_13SM90_TMA_LOADES1D_vS1E_EENS_8epilogue10collective6detail29Sm90TmaWarpSpecializedAdapterINS1I_15DefaultEpilogueISJ_SK_SK_NS1H_6thread17LinearCombinationISJ_Li1EffLNS1M_9ScaleType4KindE0ELNS_15FloatRoundStyleE2ESJ_EENS1_15EpilogueDefaultEEEEEvvEEEEvNT_6ParamsE)
        .other          _ZN7cutlass13device_kernelINS_4gemm6kernel13GemmUniversalIN4cute5tupleIJiiiiEEENS1_10collective13CollectiveMmaINS1_34MainloopSm90TmaGmmaWarpSpecializedILi2ENS5_IJNS4_1CILi1EEENSA_ILi8EEESB_EEENS1_35KernelTmaWarpSpecializedCooperativeEEENS5_IJNSA_ILi128EEENSA_ILi256EEESG_EEENS_6half_tENS5_IJlSB_lEEESJ_SK_NS4_8TiledMMAINS4_8MMA_AtomIJNS4_4SM904GMMA26MMA_64x256x16_F32F16F16_SSILNSO_5MajorE0ELSQ_0ELNSO_7ScaleInE1ELSR_1EEEEEENS4_6LayoutINS5_IJNSA_ILi2EEESB_SB_EEENS5_IJSB_NSA_ILi0EEESX_EEEEENS5_IJNS4_10UnderscoreES10_S10_EEEEENS4_23SM90_TMA_LOAD_MULTICASTENS4_14ComposedLayoutINS4_7SwizzleILi3ELi4ELi3EEENS4_18smem_ptr_flag_bitsILi16EEENSU_INS5_IJSC_NSA_ILi64EEEEEENS5_IJS19_SB_EEEEEEEvNS4_8identityENS4_13SM90_TMA_LOADES1D_vS1E_EENS_8epilogue10collective6detail29Sm90TmaWarpSpecializedAdapterINS1I_15DefaultEpilogueISJ_SK_SK_NS1H_6thread17LinearCombinationISJ_Li1EffLNS1M_9ScaleType4KindE0ELNS_15FloatRoundStyleE2ESJ_EENS1_15EpilogueDefaultEEEEEvvEEEEvNT_6ParamsE,@"STO_CUDA_ENTRY STV_DEFAULT"
_ZN7cutlass13device_kernelINS_4gemm6kernel13GemmUniversalIN4cute5tupleIJiiiiEEENS1_10collective13CollectiveMmaINS1_34MainloopSm90TmaGmmaWarpSpecializedILi2ENS5_IJNS4_1CILi1EEENSA_ILi8EEESB_EEENS1_35KernelTmaWarpSpecializedCooperativeEEENS5_IJNSA_ILi128EEENSA_ILi256EEESG_EEENS_6half_tENS5_IJlSB_lEEESJ_SK_NS4_8TiledMMAINS4_8MMA_AtomIJNS4_4SM904GMMA26MMA_64x256x16_F32F16F16_SSILNSO_5MajorE0ELSQ_0ELNSO_7ScaleInE1ELSR_1EEEEEENS4_6LayoutINS5_IJNSA_ILi2EEESB_SB_EEENS5_IJSB_NSA_ILi0EEESX_EEEEENS5_IJNS4_10UnderscoreES10_S10_EEEEENS4_23SM90_TMA_LOAD_MULTICASTENS4_14ComposedLayoutINS4_7SwizzleILi3ELi4ELi3EEENS4_18smem_ptr_flag_bitsILi16EEENSU_INS5_IJSC_NSA_ILi64EEEEEENS5_IJS19_SB_EEEEEEEvNS4_8identityENS4_13SM90_TMA_LOADES1D_vS1E_EENS_8epilogue10collective6detail29Sm90TmaWarpSpecializedAdapterINS1I_15DefaultEpilogueISJ_SK_SK_NS1H_6thread17LinearCombinationISJ_Li1EffLNS1M_9ScaleType4KindE0ELNS_15FloatRoundStyleE2ESJ_EENS1_15EpilogueDefaultEEEEEvvEEEEvNT_6ParamsE:
[----:B------:R-:W0:Y:S01]  /*0000*/  LDC R1, c[0x0][0x28] ;  /* 0x00000a00ff017b82 */ /* 0x000e220000000800 */
[----:B------:R-:W1:Y:S01]  /*0010*/  S2R R18, SR_TID.X ;  /* 0x0000000000127919 */ /* 0x000e620000002100 */
[----:B------:R-:W-:Y:S01]  /*0020*/  ELECT P0, URZ, PT ;  /* 0x00000000003f782f */ /* 0x000fe20003800000 */
[----:B------:R-:W-:Y:S01]  /*0030*/  BSSY B0, `(.L_x_0) ;  /* 0x000000f000007945 */ /* 0x000fe20003800000 */
[--C-:B-1----:R-:W-:Y:S02]  /*0040*/  SHF.R.U32.HI R0, RZ, 0x5, R18.reuse ;  /* 0x00000005ff007819 */ /* 0x102fe40000011612 */
[----:B------:R-:W-:-:S03]  /*0050*/  SHF.R.U32.HI R3, RZ, 0x7, R18 ;  /* 0x00000007ff037819 */ /* 0x000fc60000011612 */
[----:B------:R-:W1:Y:S04]  /*0060*/  SHFL.IDX PT, R2, R0, RZ, 0x1f ;  /* 0x00001fff00027589 */ /* 0x000e6800000e0000 */
[----:B------:R2:W3:Y:S01]  /*0070*/  SHFL.IDX PT, R5, R3, RZ, 0x1f ;  /* 0x00001fff03057589 */ /* 0x0004e200000e0000 */
[----:B-1----:R-:W-:-:S13]  /*0080*/  ISETP.NE.OR P0, PT, R2, RZ, !P0 ;  /* 0x000000ff0200720c */ /* 0x002fda0004705670 */
[----:B0-23--:R-:W-:Y:S05]  /*0090*/  @P0 BRA `(.L_x_1) ;  /* 0x0000000000200947 */ /* 0x00dfea0003800000 */
[----:B------:R-:W-:Y:S02]  /*00a0*/  ULDC.64 UR4, c[0x0][0x198] ;  /* 0x0000660000047ab9 */ /* 0x000fe40000000a00 */
[----:B------:R-:W-:Y:S02]  /*00b0*/  UIADD3 UR6, UP0, UR4, 0xf0, URZ ;  /* 0x000000f004067890 */ /* 0x000fe4000ff1e03f */
[----:B------:R-:W-:Y:S02]  /*00c0*/  UIADD3 UR4, UP1, UR4, 0x1f0, URZ ;  /* 0x000001f004047890 */ /* 0x000fe4000ff3e03f */
[----:B------:R-:W-:Y:S02]  /*00d0*/  UIADD3.X UR7, URZ, UR5, URZ, UP0, !UPT ;  /* 0x000000053f077290 */ /* 0x000fe400087fe43f */
[----:B------:R-:W-:-:S07]  /*00e0*/  UIADD3.X UR5, URZ, UR5, URZ, UP1, !UPT ;  /* 0x000000053f057290 */ /* 0x000fce0008ffe43f */
[----:B------:R0:W-:Y:S02]  /*00f0*/  UTMACCTL.PF [UR6] ;  /* 0x00000000060079b9 */ /* 0x0001e40008040000 */
[----:B------:R0:W-:Y:S02]  /*0100*/  UTMACCTL.PF [UR4] ;  /* 0x00000000040079b9 */ /* 0x0001e40008040000 */
[----:B0-----:R-:W-:Y:S01]  /*0110*/  NOP ;  /* 0x0000000000007918 */ /* 0x001fe20000000000 */
.L_x_1:
[----:B------:R-:W-:Y:S05]  /*0120*/  BSYNC B0 ;  /* 0x0000000000007941 */ /* 0x000fea0003800000 */
.L_x_0:
[----:B------:R-:W0:Y:S02]  /*0130*/  SHFL.IDX PT, R3, R0, RZ, 0x1f ;  /* 0x00001fff00037589 */ /* 0x000e2400000e0000 */
[----:B0-----:R-:W-:-:S13]  /*0140*/  ISETP.NE.AND P0, PT, R3, RZ, PT ;  /* 0x000000ff0300720c */ /* 0x001fda0003f05270 */
[----:B------:R-:W-:Y:S05]  /*0150*/  @P0 BRA `(.L_x_2) ;  /* 0x0000000000480947 */ /* 0x000fea0003800000 */
[----:B------:R-:W0:Y:S01]  /*0160*/  S2UR UR8, SR_CgaCtaId ;  /* 0x00000000000879c3 */ /* 0x000e220000008800 */
[----:B------:R-:W-:Y:S01]  /*0170*/  UMOV UR4, 0x400 ;  /* 0x0000040000047882 */ /* 0x000fe20000000000 */
[----:B------:R-:W-:Y:S01]  /*0180*/  UMOV UR5, 0x1 ;  /* 0x0000000100057882 */ /* 0x000fe20000000000 */
[----:B------:R-:W-:Y:S01]  /*0190*/  UMOV UR6, 0x10 ;  /* 0x0000001000067882 */ /* 0x000fe20000000000 */
[----:B------:R-:W-:Y:S01]  /*01a0*/  ELECT P0, URZ, PT ;  /* 0x00000000003f782f */ /* 0x000fe20003800000 */
[----:B------:R-:W-:-:S04]  /*01b0*/  UIADD3 UR6, -UR6, 0x100000, URZ ;  /* 0x0010000006067890 */ /* 0x000fc8000fffe13f */
[----:B------:R-:W-:Y:S02]  /*01c0*/  USHF.L.U32 UR7, UR6, 0xb, URZ ;  /* 0x0000000b06077899 */ /* 0x000fe4000800063f */
[----:B------:R-:W-:Y:S02]  /*01d0*/  USHF.L.U32 UR6, UR6, 0x1, URZ ;  /* 0x0000000106067899 */ /* 0x000fe4000800063f */
[----:B0-----:R-:W-:Y:S02]  /*01e0*/  ULEA UR8, UR8, UR4, 0x18 ;  /* 0x0000000408087291 */ /* 0x001fe4000f8ec03f */
[----:B------:R-:W-:-:S04]  /*01f0*/  UIADD3 UR4, -UR5, 0x100000, URZ ;  /* 0x0010000005047890 */ /* 0x000fc8000fffe13f */
[----:B------:R-:W-:Y:S02]  /*0200*/  USHF.L.U32 UR5, UR4, 0xb, URZ ;  /* 0x0000000b04057899 */ /* 0x000fe4000800063f */
[----:B------:R-:W-:Y:S01]  /*0210*/  USHF.L.U32 UR4, UR4, 0x1, URZ ;  /* 0x0000000104047899 */ /* 0x000fe2000800063f */
[----:B------:R-:W0:Y:S11]  /*0220*/  FENCE.VIEW.ASYNC.S ;  /* 0x00000000000073c6 */ /* 0x000e360000000000 */
[----:B0-----:R0:W1:Y:S01]  /*0230*/  SYNCS.EXCH.64 URZ, [UR8], UR4 ;  /* 0x00000004083f75b2 */ /* 0x0010620008000100 */
[----:B------:R0:W2:Y:S01]  /*0240*/  SYNCS.EXCH.64 URZ, [UR8+0x10], UR6 ;  /* 0x00001006083f75b2 */ /* 0x0000a20008000100 */
[----:B------:R0:W3:Y:S01]  /*0250*/  SYNCS.EXCH.64 URZ, [UR8+0x8], UR4 ;  /* 0x00000804083f75b2 */ /* 0x0000e20008000100 */
[----:B------:R0:W4:Y:S01]  /*0260*/  SYNCS.EXCH.64 URZ, [UR8+0x18], UR6 ;  /* 0x00001806083f75b2 */ /* 0x0001220008000100 */
[----:B------:R-:W-:Y:S01]  /*0270*/  NOP ;  /* 0x0000000000007918 */ /* 0x000fe20000000000 */
.L_x_2:
[----:B------:R-:W-:Y:S01]  /*0280*/  SHF.R.S32.HI R7, RZ, 0x1f, R18 ;  /* 0x0000001fff077819 */ /* 0x000fe20000011412 */
[----:B------:R-:W5:Y:S01]  /*0290*/  SHFL.IDX PT, R0, R0, RZ, 0x1f ;  /* 0x00001fff00007589 */ /* 0x000f6200000e0000 */
[----:B0-----:R-:W0:Y:S01]  /*02a0*/  S2UR UR8, SR_CTAID.X ;  /* 0x00000000000879c3 */ /* 0x001e220000002500 */
[----:B------:R-:W-:Y:S02]  /*02b0*/  ELECT P0, URZ, PT ;  /* 0x00000000003f782f */ /* 0x000fe40003800000 */
[----:B------:R-:W-:Y:S01]  /*02c0*/  LEA.HI R7, R7, R18, RZ, 0x7 ;  /* 0x0000001207077211 */ /* 0x000fe200078f38ff */
[----:B------:R-:W1:Y:S01]  /*02d0*/  S2R R4, SR_CTAID.Y ;  /* 0x0000000000047919 */ /* 0x000e620000002600 */
[----:B------:R-:W-:Y:S01]  /*02e0*/  ULDC UR4, c[0x0][0x154] ;  /* 0x0000550000047ab9 */ /* 0x000fe20000000800 */
[----:B------:R-:W-:Y:S01]  /*02f0*/  NOP ;  /* 0x0000000000007918 */ /* 0x000fe20000000000 */
[----:B------:R-:W-:Y:S01]  /*0300*/  LOP3.LUT R7, R7, 0xffffff80, RZ, 0xc0, !PT ;  /* 0xffffff8007077812 */ /* 0x000fe200078ec0ff */
[----:B------:R-:W-:Y:S01]  /*0310*/  NOP ;  /* 0x0000000000007918 */ /* 0x000fe20000000000 */
[----:B------:R-:W2:Y:S03]  /*0320*/  LDC R12, c[0x0][0x140] ;  /* 0x00005000ff0c7b82 */ /* 0x000ea60000000800 */
[----:B------:R-:W-:-:S05]  /*0330*/  IMAD.IADD R7, R18, 0x1, -R7 ;  /* 0x0000000112077824 */ /* 0x000fca00078e0a07 */
[----:B------:R-:W-:Y:S02]  /*0340*/  SHF.R.S32.HI R6, RZ, 0x1f, R7 ;  /* 0x0000001fff067819 */ /* 0x000fe40000011407 */
[----:B------:R-:W-:Y:S02]  /*0350*/  LOP3.LUT P2, RZ, R7, 0x7, RZ, 0xc0, !PT ;  /* 0x0000000707ff7812 */ /* 0x000fe4000784c0ff */
[----:B------:R-:W-:Y:S02]  /*0360*/  LEA.HI R6, R6, R7, RZ, 0x3 ;  /* 0x0000000706067211 */ /* 0x000fe400078f18ff */
[----:B-----5:R-:W-:Y:S02]  /*0370*/  ISETP.NE.OR P0, PT, R0, RZ, !P0 ;  /* 0x000000ff0000720c */ /* 0x020fe40004705670 */
[--C-:B------:R-:W-:Y:S02]  /*0380*/  SHF.R.S32.HI R0, RZ, 0x3, R6.reuse ;  /* 0x00000003ff007819 */ /* 0x100fe40000011406 */
[----:B------:R-:W-:-:S02]  /*0390*/  SHF.R.S32.HI R9, RZ, 0x1f, R6 ;  /* 0x0000001fff097819 */ /* 0x000fc40000011406 */
[----:B------:R-:W-:Y:S02]  /*03a0*/  SHF.R.S32.HI R6, RZ, 0x1f, R3 ;  /* 0x0000001fff067819 */ /* 0x000fe40000011403 */
[----:B------:R-:W-:Y:S02]  /*03b0*/  LEA.HI R9, R9, R0, RZ, 0x2 ;  /* 0x0000000009097211 */ /* 0x000fe400078f10ff */
[----:B------:R-:W-:Y:S02]  /*03c0*/  LEA.HI R6, R6, R3, RZ, 0x2 ;  /* 0x0000000306067211 */ /* 0x000fe400078f10ff */
[----:B-1----:R-:W-:Y:S01]  /*03d0*/  I2FP.F32.U32 R8, R4 ;  /* 0x0000000400087245 */ /* 0x002fe20000201000 */
[----:B------:R-:W-:Y:S01]  /*03e0*/  VOTEU.ALL UP0, P0 ;  /* 0x00000000003f7886 */ /* 0x000fe20000000000 */
[----:B------:R-:W-:Y:S01]  /*03f0*/  LOP3.LUT R6, R6, 0x3ffffffc, RZ, 0xc0, !PT ;  /* 0x3ffffffc06067812 */ /* 0x000fe200078ec0ff */
[----:B------:R-:W-:Y:S01]  /*0400*/  VOTEU.ALL UP1, P0 ;  /* 0x00000000003f7886 */ /* 0x000fe20000020000 */
[----:B------:R-:W-:Y:S01]  /*0410*/  LOP3.LUT R9, R9, 0xfffffffc, RZ, 0xc0, !PT ;  /* 0xfffffffc09097812 */ /* 0x000fe200078ec0ff */
[----:B------:R-:W-:Y:S01]  /*0420*/  FMUL R10, R8, UR4 ;  /* 0x00000004080a7c20 */ /* 0x000fe20008400000 */
[----:B------:R-:W1:Y:S01]  /*0430*/  @!UP0 S2UR UR7, SR_CgaCtaId ;  /* 0x00000000000789c3 */ /* 0x000e620000008800 */
[----:B------:R-:W-:Y:S01]  /*0440*/  IMAD.IADD R11, R3, 0x1, -R6 ;  /* 0x00000001030b7824 */ /* 0x000fe200078e0a06 */
[----:B0-----:R-:W-:Y:S01]  /*0450*/  I2FP.F32.U32 R6, UR8 ;  /* 0x0000000800067c45 */ /* 0x001fe20008201000 */
[----:B------:R-:W-:Y:S01]  /*0460*/  IMAD.IADD R0, R0, 0x1, -R9 ;  /* 0x0000000100007824 */ /* 0x000fe200078e0a09 */
[----:B------:R-:W-:Y:S01]  /*0470*/  ULDC UR4, c[0x0][0x150] ;  /* 0x0000540000047ab9 */ /* 0x000fe20000000800 */
[----:B------:R-:W0:Y:S01]  /*0480*/  F2I.U32.TRUNC.NTZ R10, R10 ;  /* 0x0000000a000a7305 */ /* 0x000e22000020f000 */
[----:B------:R-:W-:Y:S01]  /*0490*/  SHF.R.S32.HI R3, RZ, 0x1f, R2 ;  /* 0x0000001fff037819 */ /* 0x000fe20000011402 */
[----:B------:R-:W-:Y:S01]  /*04a0*/  FMUL R6, R6, UR4 ;  /* 0x0000000406067c20 */ /* 0x000fe20008400000 */
[----:B------:R-:W5:Y:S01]  /*04b0*/  LDC R9, c[0x0][0x148] ;  /* 0x00005200ff097b82 */ /* 0x000f620000000800 */
[----:B------:R-:W-:Y:S01]  /*04c0*/  IMAD R11, R11, 0x4, R0 ;  /* 0x000000040b0b7824 */ /* 0x000fe200078e0200 */
[----:B------:R-:W-:Y:S01]  /*04d0*/  LEA.HI R3, R3, R2, RZ, 0x2 ;  /* 0x0000000203037211 */ /* 0x000fe200078f10ff */
[----:B------:R-:W-:Y:S01]  /*04e0*/  UMOV UR4, 0x20 ;  /* 0x0000002000047882 */ /* 0x000fe20000000000 */
[----:B------:R-:W-:Y:S01]  /*04f0*/  @!UP0 UMOV UR6, 0x400 ;  /* 0x0000040000068882 */ /* 0x000fe20000000000 */
[----:B------:R-:W3:Y:S01]  /*0500*/  F2I.U32.TRUNC.NTZ R6, R6 ;  /* 0x0000000600067305 */ /* 0x000ee2000020f000 */
[----:B------:R-:W-:Y:S01]  /*0510*/  LOP3.LUT R3, R3, 0xfffffffc, RZ, 0xc0, !PT ;  /* 0xfffffffc03037812 */ /* 0x000fe200078ec0ff */
[----:B------:R-:W-:Y:S01]  /*0520*/  IMAD.SHL.U32 R22, R11, 0x4, RZ ;  /* 0x000000040b167824 */ /* 0x000fe200078e00ff */
[----:B------:R-:W4:Y:S01]  /*0530*/  LDC R8, c[0x0][0x144] ;  /* 0x00005100ff087b82 */ /* 0x000f220000000800 */
[----:B------:R-:W-:-:S04]  /*0540*/  @!UP0 UIADD3 UR4, -UR4, 0x100000, URZ ;  /* 0x0010000004048890 */ /* 0x000fc8000fffe13f */
[----:B------:R-:W-:Y:S02]  /*0550*/  @!UP0 USHF.L.U32 UR5, UR4, 0xb, URZ ;  /* 0x0000000b04058899 */ /* 0x000fe4000800063f */
[----:B------:R-:W-:Y:S01]  /*0560*/  @!UP0 USHF.L.U32 UR4, UR4, 0x1, URZ ;  /* 0x0000000104048899 */ /* 0x000fe2000800063f */
[----:B--2---:R-:W-:Y:S01]  /*0570*/  ISETP.EQ.U32.AND P3, PT, R12, 0x1, PT ;  /* 0x000000010c00780c */ /* 0x004fe20003f62070 */
[----:B------:R-:W-:Y:S01]  /*0580*/  IMAD.IADD R0, R2, 0x1, -R3 ;  /* 0x0000000102007824 */ /* 0x000fe200078e0a03 */
[----:B------:R-:W-:Y:S01]  /*0590*/  LOP3.LUT R22, R11, 0xc, R22, 0x78, !PT ;  /* 0x0000000c0b167812 */ /* 0x000fe200078e7816 */
[----:B0-----:R-:W-:Y:S01]  /*05a0*/  IMAD.MOV R14, RZ, RZ, -R10 ;  /* 0x000000ffff0e7224 */ /* 0x001fe200078e0a0a */
[----:B-1----:R-:W-:Y:S02]  /*05b0*/  @!UP0 ULEA UR6, UR7, UR6, 0x18 ;  /* 0x0000000607068291 */ /* 0x002fe4000f8ec03f */
[----:B------:R-:W-:Y:S01]  /*05c0*/  ISETP.NE.AND P1, PT, R0, 0x3, PT ;  /* 0x000000030000780c */ /* 0x000fe20003f25270 */
[----:B------:R-:W-:Y:S01]  /*05d0*/  VOTEU.ALL UP0, P0 ;  /* 0x00000000003f7886 */ /* 0x000fe20000000000 */
[----:B------:R-:W-:Y:S01]  /*05e0*/  ISETP.LT.U32.AND P0, PT, R22, 0x8, !P2 ;  /* 0x000000081600780c */ /* 0x000fe20005701070 */
[----:B---3--:R-:W-:Y:S01]  /*05f0*/  IMAD.MOV R3, RZ, RZ, -R6 ;  /* 0x000000ffff037224 */ /* 0x008fe200078e0a06 */
[----:B------:R-:W-:-:S02]  /*0600*/  ISETP.EQ.OR P1, PT, R0, RZ, !P1 ;  /* 0x000000ff0000720c */ /* 0x000fc40004f22670 */
[----:B------:R-:W-:Y:S01]  /*0610*/  ISETP.NE.AND P2, PT, R5, RZ, PT ;  /* 0x000000ff0500720c */ /* 0x000fe20003f45270 */
[----:B-----5:R-:W-:Y:S01]  /*0620*/  IMAD R7, R9, R14, R4 ;  /* 0x0000000e09077224 */ /* 0x020fe200078e0204 */
[----:B------:R-:W-:Y:S01]  /*0630*/  ISETP.EQ.AND P1, PT, R5, RZ, P1 ;  /* 0x000000ff0500720c */ /* 0x000fe20000f22270 */
[----:B------:R-:W0:Y:S02]  /*0640*/  FENCE.VIEW.ASYNC.S ;  /* 0x00000000000073c6 */ /* 0x000e240000000000 */
[----:B0-----:R0:W1:Y:S01]  /*0650*/  @!UP0 SYNCS.EXCH.64 URZ, [UR6+0x30], UR4 ;  /* 0x00003004063f85b2 */ /* 0x0010620008000100 */
[----:B------:R-:W-:Y:S02]  /*0660*/  ISETP.NE.AND P4, PT, R7, R22, PT ;  /* 0x000000160700720c */ /* 0x000fe40003f85270 */
[----:B------:R-:W-:Y:S01]  /*0670*/  SEL R19, RZ, 0x1, !P1 ;  /* 0x00000001ff137807 */ /* 0x000fe20004800000 */
[----:B----4-:R-:W-:Y:S02]  /*0680*/  IMAD R3, R8, R3, UR8 ;  /* 0x0000000808037e24 */ /* 0x010fe4000f8e0203 */
[----:B------:R-:W-:-:S03]  /*0690*/  VIADD R8, R5, 0xffffffff ;  /* 0xffffffff05087836 */ /* 0x000fc60000000000 */
[----:B------:R-:W-:Y:S02]  /*06a0*/  ISETP.EQ.OR P4, PT, R3, RZ, !P4 ;  /* 0x000000ff0300720c */ /* 0x000fe40006782670 */
[----:B------:R-:W-:Y:S02]  /*06b0*/  ISETP.GE.U32.AND P5, PT, R8, 0x2, PT ;  /* 0x000000020800780c */ /* 0x000fe40003fa6070 */
[----:B------:R-:W-:Y:S02]  /*06c0*/  PLOP3.LUT P0, PT, P0, P4, PT, 0x80, 0x0 ;  /* 0x000000000000781c */ /* 0x000fe40000709070 */
[----:B------:R-:W-:Y:S01]  /*06d0*/  SEL R19, R19, 0x2, P5 ;  /* 0x0000000213137807 */ /* 0x000fe20002800000 */
[----:B------:R0:W2:Y:S01]  /*06e0*/  @!UP1 SYNCS.EXCH.64 URZ, [UR6+0x38], UR4 ;  /* 0x00003804063f95b2 */ /* 0x0000a20008000100 */
[----:B------:R-:W-:Y:S01]  /*06f0*/  P2R R156, PR, RZ, 0x1 ;  /* 0x00000001ff9c7803 */ /* 0x000fe20000000000 */
[----:B------:R-:W-:Y:S01]  /*0700*/  NOP ;  /* 0x0000000000007918 */ /* 0x000fe20000000000 */
[----:B------:R-:W-:Y:S07]  /*0710*/  @!P3 BRA `(.L_x_3) ;  /* 0x000000000008b947 */ /* 0x000fee0003800000 */
[----:B-12---:R-:W-:Y:S01]  /*0720*/  UCGABAR_ARV ;  /* 0x00000000000079c7 */ /* 0x006fe20008000000 */
[----:B------:R-:W-:Y:S05]  /*0730*/  BRA `(.L_x_4) ;  /* 0x0000000000047947 */ /* 0x000fea0003800000 */
.L_x_3:
[----:B-12---:R-:W-:Y:S01]  /*0740*/  NOP ;  /* 0x0000000000007918 */ /* 0x006fe20000000000 */
.L_x_4:
[----:B------:R-:W1:Y:S01]  /*0750*/  LDC R2, c[0x0][0x65c] ;  /* 0x00019700ff027b82 */ /* 0x000e620000000800 */
[----:B------:R-:W-:Y:S02]  /*0760*/  IMAD.U32 R6, RZ, RZ, UR8 ;  /* 0x00000008ff067e24 */ /* 0x000fe4000f8e00ff */
[----:B------:R-:W-:Y:S01]  /*0770*/  IMAD.MOV.U32 R7, RZ, RZ, RZ ;  /* 0x000000ffff077224 */ /* 0x000fe200078e00ff */
[----:B-1----:R-:W-:-:S04]  /*0780*/  ISETP.NE.AND P1, PT, R2, 0x1, PT ;  /* 0x000000010200780c */ /* 0x002fc80003f25270 */
[----:B------:R-:W-:-:S09]  /*0790*/  P2R R5, PR, RZ, 0x2 ;  /* 0x00000002ff057803 */ /* 0x000fd20000000000 */
[----:B------:R-:W1:Y:S01]  /*07a0*/  @P1 LDC R17, c[0x0][0x10] ;  /* 0x00000400ff111b82 */ /* 0x000e620000000800 */
[----:B------:R-:W-:Y:S02]  /*07b0*/  @P1 IMAD.MOV.U32 R5, RZ, RZ, RZ ;  /* 0x000000ffff051224 */ /* 0x000fe400078e00ff */
[----:B------:R-:W-:-:S05]  /*07c0*/  @P1 IMAD.MOV.U32 R13, RZ, RZ, RZ ;  /* 0x000000ffff0d1224 */ /* 0x000fca00078e00ff */
[----:B------:R-:W2:Y:S01]  /*07d0*/  @!P1 LDC R11, c[0x0][0xc] ;  /* 0x00000300ff0b9b82 */ /* 0x000ea20000000800 */
[----:B-1----:R-:W-:-:S04]  /*07e0*/  @P1 IMAD.WIDE.U32 R16, R17, UR8, R4 ;  /* 0x0000000811101c25 */ /* 0x002fc8000f8e0004 */
[----:B------:R-:W-:Y:S02]  /*07f0*/  @P1 IMAD.IADD R17, R17, 0x1, R13 ;  /* 0x0000000111111824 */ /* 0x000fe400078e020d */
[----:B--2---:R-:W-:-:S04]  /*0800*/  @!P1 IMAD.WIDE.U32 R6, R4, R11, R6 ;  /* 0x0000000b04069225 */ /* 0x004fc800078e0006 */
[----:B------:R-:W-:Y:S02]  /*0810*/  @!P1 IMAD.MOV.U32 R16, RZ, RZ, R6 ;  /* 0x000000ffff109224 */ /* 0x000fe400078e0006 */
[----:B------:R-:W-:Y:S01]  /*0820*/  @!P1 IMAD.MOV.U32 R17, RZ, RZ, R7 ;  /* 0x000000ffff119224 */ /* 0x000fe200078e0007 */
[----:B------:R-:W-:Y:S06]  /*0830*/  @!P3 BRA `(.L_x_5) ;  /* 0x00000000000cb947 */ /* 0x000fec0003800000 */
[----:B------:R-:W-:Y:S01]  /*0840*/  UCGABAR_WAIT ;  /* 0x0000000000007dc7 */ /* 0x000fe20008000000 */
[----:B------:R-:W-:Y:S01]  /*0850*/  CCTL.IVALL ;  /* 0x00000000ff00798f */ /* 0x000fe20002000000 */
[----:B------:R-:W-:Y:S05]  /*0860*/  BRA `(.L_x_6) ;  /* 0x0000000000047947 */ /* 0x000fea0003800000 */
.L_x_5:
[----:B------:R-:W-:Y:S06]  /*0870*/  BAR.SYNC.DEFER_BLOCKING 0x0 ;  /* 0x0000000000007b1d */ /* 0x000fec0000010000 */
.L_x_6:
[----:B------:R-:W-:Y:S05]  /*0880*/  @!P2 BRA `(.L_x_7) ;  /* 0x0000009c0064a947 */ /* 0x000fea0003800000 */
[----:B------:R-:W-:-:S13]  /*0890*/  ISETP.GT.U32.AND P0, PT, R8, 0x1, PT ;  /* 0x000000010800780c */ /* 0x000fda0003f04070 */
[----:B0-----:R-:W-:Y:S05]  /*08a0*/  @P0 EXIT ;  /* 0x000000000000094d */ /* 0x001fea0003800000 */
[----:B------:R-:W-:Y:S01]  /*08b0*/  ULDC.64 UR4, c[0x0][0x650] ;  /* 0x0001940000047ab9 */ /* 0x000fe20000000a00 */
[----:B------:R-:W-:Y:S01]  /*08c0*/  PRMT R0, RZ, 0x7610, R0 ;  /* 0x00007610ff007816 */ /* 0x000fe20000000000 */
[----:B------:R-:W-:Y:S01]  /*08d0*/  IMAD.MOV.U32 R153, RZ, RZ, -0x1 ;  /* 0xffffffffff997424 */ /* 0x000fe200078e00ff */
[----:B------:R-:W-:Y:S01]  /*08e0*/  ISETP.GE.U32.AND P0, PT, R16, UR4, PT ;  /* 0x0000000410007c0c */ /* 0x000fe2000bf06070 */
[----:B------:R-:W-:Y:S02]  /*08f0*/  IMAD.MOV.U32 R152, RZ, RZ, -0x1 ;  /* 0xffffffffff987424 */ /* 0x000fe400078e00ff */
[----:B------:R-:W-:Y:S01]  /*0900*/  IMAD.MOV.U32 R23, RZ, RZ, -0x1 ;  /* 0xffffffffff177424 */ /* 0x000fe200078e00ff */
[----:B------:R-:W-:-:S13]  /*0910*/  ISETP.GE.U32.AND.EX P0, PT, R17, UR5, PT, P0 ;  /* 0x0000000511007c0c */ /* 0x000fda000bf06100 */
[----:B------:R-:W-:Y:S05]  /*0920*/  @P0 BRA `(.L_x_8) ;  /* 0x00000004002c0947 */ /* 0x000fea0003800000 */
[----:B------:R-:W0:Y:S01]  /*0930*/  LDC.64 R20, c[0x0][0x628] ;  /* 0x00018a00ff147b82 */ /* 0x000e220000000a00 */
[----:B------:R-:W-:Y:S02]  /*0940*/  IMAD.MOV.U32 R6, RZ, RZ, R16 ;  /* 0x000000ffff067224 */ /* 0x000fe400078e0010 */
[----:B------:R-:W-:-:S05]  /*0950*/  IMAD.MOV.U32 R7, RZ, RZ, R17 ;  /* 0x000000ffff077224 */ /* 0x000fca00078e0011 */
[----:B------:R-:W1:Y:S08]  /*0960*/  LDC R0, c[0x0][0x630] ;  /* 0x00018c00ff007b82 */ /* 0x000e700000000800 */
[----:B------:R-:W2:Y:S01]  /*0970*/  LDC.64 R24, c[0x0][0x620] ;  /* 0x00018800ff187b82 */ /* 0x000ea20000000a00 */
[----:B0-----:R-:W-:-:S04]  /*0980*/  ISETP.NE.U32.AND P0, PT, R20, RZ, PT ;  /* 0x000000ff1400720c */ /* 0x001fc80003f05070 */
[----:B------:R-:W-:-:S13]  /*0990*/  ISETP.NE.AND.EX P0, PT, R21, RZ, PT, P0 ;  /* 0x000000ff1500720c */ /* 0x000fda0003f05300 */
[----:B-12---:R-:W-:Y:S05]  /*09a0*/  @!P0 BRA `(.L_x_9) ;  /* 0x0000000000288947 */ /* 0x006fea0003800000 */
[----:B------:R-:W0:Y:S02]  /*09b0*/  LDC R13, c[0x0][0x634] ;  /* 0x00018d00ff0d7b82 */ /* 0x000e240000000800 */
[----:B0-----:R-:W-:-:S05]  /*09c0*/  IADD3 R13, P0, R16, R13, RZ ;  /* 0x0000000d100d7210 */ /* 0x001fca0007f1e0ff */
[----:B------:R-:W-:-:S04]  /*09d0*/  IMAD.X R15, RZ, RZ, R17, P0 ;  /* 0x000000ffff0f7224 */ /* 0x000fc800000e0611 */
[----:B------:R-:W-:-:S04]  /*09e0*/  IMAD.WIDE.U32 R6, R15, R20, RZ ;  /* 0x000000140f067225 */ /* 0x000fc800078e00ff */
[----:B------:R-:W-:-:S04]  /*09f0*/  IMAD.WIDE.U32 R10, P0, R13, R21, R6 ;  /* 0x000000150d0a7225 */ /* 0x000fc80007800006 */
[----:B------:R-:W-:-:S04]  /*0a00*/  IMAD.WIDE.U32 R6, R13, R20, RZ ;  /* 0x000000140d067225 */ /* 0x000fc800078e00ff */
[----:B------:R-:W-:Y:S01]  /*0a10*/  IMAD.X R13, RZ, RZ, RZ, P0 ;  /* 0x000000ffff0d7224 */ /* 0x000fe200000e06ff */
[----:B------:R-:W-:Y:S01]  /*0a20*/  IADD3 RZ, P0, R7, R10, RZ ;  /* 0x0000000a07ff7210 */ /* 0x000fe20007f1e0ff */
[----:B------:R-:W-:-:S04]  /*0a30*/  IMAD.MOV.U32 R12, RZ, RZ, R11 ;  /* 0x000000ffff0c7224 */ /* 0x000fc800078e000b */
[----:B------:R-:W-:-:S08]  /*0a40*/  IMAD.WIDE.U32.X R6, R15, R21, R12, P0 ;  /* 0x000000150f067225 */ /* 0x000fd000000e040c */
.L_x_9:
[----:B------:R-:W0:Y:S01]  /*0a50*/  LDC.64 R20, c[0x0][0x640] ;  /* 0x00019000ff147b82 */ /* 0x000e220000000a00 */
[--C-:B------:R-:W-:Y:S01]  /*0a60*/  SHF.R.U64 R27, R6, R0, R7.reuse ;  /* 0x00000000061b7219 */ /* 0x100fe20000001207 */
[----:B------:R-:W-:Y:S01]  /*0a70*/  IMAD R28, R9, R14, R4 ;  /* 0x0000000e091c7224 */ /* 0x000fe200078e0204 */
[----:B------:R-:W-:Y:S02]  /*0a80*/  SHF.R.U32.HI R0, RZ, R0, R7 ;  /* 0x00000000ff007219 */ /* 0x000fe40000011607 */
[----:B------:R-:W-:-:S03]  /*0a90*/  IADD3 R5, P0, RZ, -R27, RZ ;  /* 0x8000001bff057210 */ /* 0x000fc60007f1e0ff */
[----:B------:R-:W1:Y:S02]  /*0aa0*/  LDC R8, c[0x0][0x618] ;  /* 0x00018600ff087b82 */ /* 0x000e640000000800 */
[----:B------:R-:W-:-:S04]  /*0ab0*/  IMAD.X R7, RZ, RZ, ~R0, P0 ;  /* 0x000000ffff077224 */ /* 0x000fc800000e0e00 */
[-C--:B------:R-:W-:Y:S02]  /*0ac0*/  IMAD R0, R7, R24.reuse, RZ ;  /* 0x0000001807007224 */ /* 0x080fe400078e02ff */
[----:B------:R-:W2:Y:S01]  /*0ad0*/  LDC R11, c[0x0][0x608] ;  /* 0x00018200ff0b7b82 */ /* 0x000ea20000000800 */
[----:B------:R-:W-:-:S04]  /*0ae0*/  IMAD.WIDE.U32 R6, R5, R24, R16 ;  /* 0x0000001805067225 */ /* 0x000fc800078e0010 */
[----:B------:R-:W-:Y:S02]  /*0af0*/  IMAD R5, R5, R25, R0 ;  /* 0x0000001905057224 */ /* 0x000fe400078e0200 */
[----:B------:R-:W-:Y:S01]  /*0b00*/  IMAD.MOV.U32 R25, RZ, RZ, 0x1 ;  /* 0x00000001ff197424 */ /* 0x000fe200078e00ff */
[----:B------:R-:W3:Y:S01]  /*0b10*/  LDC R12, c[0x0][0x658] ;  /* 0x00019600ff0c7b82 */ /* 0x000ee20000000800 */
[----:B0-----:R-:W-:Y:S01]  /*0b20*/  ISETP.NE.U32.AND P0, PT, R20, RZ, PT ;  /* 0x000000ff1400720c */ /* 0x001fe20003f05070 */
[----:B------:R-:W-:Y:S02]  /*0b30*/  IMAD.IADD R5, R7, 0x1, R5 ;  /* 0x0000000107057824 */ /* 0x000fe400078e0205 */
[----:B------:R-:W-:Y:S01]  /*0b40*/  IMAD.MOV.U32 R7, RZ, RZ, -0x1 ;  /* 0xffffffffff077424 */ /* 0x000fe200078e00ff */
[----:B------:R-:W-:-:S03]  /*0b50*/  ISETP.NE.AND.EX P0, PT, R21, RZ, PT, P0 ;  /* 0x000000ff1500720c */ /* 0x000fc60003f05300 */
[----:B------:R-:W0:Y:S01]  /*0b60*/  LDC R15, c[0x0][0x600] ;  /* 0x00018000ff0f7b82 */ /* 0x000e220000000800 */
[-CC-:B-1----:R-:W-:Y:S02]  /*0b70*/  SHF.R.U64 R13, R6, R8.reuse, R5.reuse ;  /* 0x00000008060d7219 */ /* 0x182fe40000001205 */
[----:B------:R-:W-:-:S05]  /*0b80*/  SHF.R.U32.HI R0, RZ, R8, R5 ;  /* 0x00000008ff007219 */ /* 0x000fca0000011605 */
[----:B------:R-:W1:Y:S01]  /*0b90*/  LDC R23, c[0x0][0x648] ;  /* 0x00019200ff177b82 */ /* 0x000e620000000800 */
[-CC-:B--2---:R-:W-:Y:S02]  /*0ba0*/  SHF.R.U64 R29, R13, R11.reuse, R0.reuse ;  /* 0x0000000b0d1d7219 */ /* 0x184fe40000001200 */
[----:B------:R-:W-:-:S05]  /*0bb0*/  SHF.R.U32.HI R5, RZ, R11, R0 ;  /* 0x0000000bff057219 */ /* 0x000fca0000011600 */
[----:B------:R-:W2:Y:S01]  /*0bc0*/  LDC R24, c[0x0][0x638] ;  /* 0x00018e00ff187b82 */ /* 0x000ea20000000800 */
[-CC-:B---3--:R-:W-:Y:S02]  /*0bd0*/  SHF.R.U64 R14, R29, R12.reuse, R5.reuse ;  /* 0x0000000c1d0e7219 */ /* 0x188fe40000001205 */
[-C--:B------:R-:W-:Y:S02]  /*0be0*/  SHF.L.U32 R0, R7, R12.reuse, RZ ;  /* 0x0000000c07007219 */ /* 0x080fe400000006ff */
[----:B------:R-:W-:Y:S01]  /*0bf0*/  SHF.R.U32.HI R5, RZ, R12, R5 ;  /* 0x0000000cff057219 */ /* 0x000fe20000011605 */
[----:B------:R-:W-:Y:S01]  /*0c00*/  IMAD.MOV.U32 R4, RZ, RZ, R14 ;  /* 0x000000ffff047224 */ /* 0x000fe200078e000e */
[----:B------:R-:W-:Y:S01]  /*0c10*/  LOP3.LUT R10, RZ, R0, RZ, 0x33, !PT ;  /* 0x00000000ff0a7212 */ /* 0x000fe200078e33ff */
[----:B------:R-:W3:Y:S01]  /*0c20*/  LDC R26, c[0x0][0x610] ;  /* 0x00018400ff1a7b82 */ /* 0x000ee20000000800 */
[----:B------:R-:W-:Y:S05]  /*0c30*/  @!P0 BRA `(.L_x_10) ;  /* 0x0000000000288947 */ /* 0x000fea0003800000 */
[----:B------:R-:W4:Y:S02]  /*0c40*/  LDC R9, c[0x0][0x64c] ;  /* 0x00019300ff097b82 */ /* 0x000f240000000800 */
[----:B----4-:R-:W-:-:S05]  /*0c50*/  IADD3 R9, P0, R14, R9, RZ ;  /* 0x000000090e097210 */ /* 0x010fca0007f1e0ff */
        /* <DEDUP_REMOVED lines=8> */
.L_x_10:
[----:B-1----:R-:W-:Y:S01]  /*0ce0*/  SHF.R.U64 R4, R4, R23, R5 ;  /* 0x0000001704047219 */ /* 0x002fe20000001205 */
[----:B0-----:R-:W-:Y:S01]  /*0cf0*/  VIADD R6, R15, 0xffffffff ;  /* 0xffffffff0f067836 */ /* 0x001fe20000000000 */
[----:B------:R-:W-:Y:S01]  /*0d00*/  SHF.L.U32 R0, R25, R12, RZ ;  /* 0x0000000c19007219 */ /* 0x000fe200000006ff */
[----:B------:R-:W-:Y:S01]  /*0d10*/  IMAD.MOV.U32 R23, RZ, RZ, R27 ;  /* 0x000000ffff177224 */ /* 0x000fe200078e001b */
[----:B------:R-:W-:Y:S01]  /*0d20*/  LOP3.LUT R5, R29, R10, RZ, 0xc0, !PT ;  /* 0x0000000a1d057212 */ /* 0x000fe200078ec0ff */
[----:B------:R-:W-:Y:S01]  /*0d30*/  IMAD.MOV R7, RZ, RZ, -R4 ;  /* 0x000000ffff077224 */ /* 0x000fe200078e0a04 */
[----:B------:R-:W-:Y:S02]  /*0d40*/  SEL R3, R3, R28, !P1 ;  /* 0x0000001c03037207 */ /* 0x000fe40004800000 */
[----:B------:R-:W-:Y:S01]  /*0d50*/  LOP3.LUT R6, R13, R6, RZ, 0xc0, !PT ;  /* 0x000000060d067212 */ /* 0x000fe200078ec0ff */
[----:B------:R-:W-:Y:S02]  /*0d60*/  IMAD R4, R0, R4, R5 ;  /* 0x0000000400047224 */ /* 0x000fe400078e0205 */
[----:B--2---:R-:W-:-:S02]  /*0d70*/  IMAD R0, R7, R24, R14 ;  /* 0x0000001807007224 */ /* 0x004fc400078e020e */
[----:B---3--:R-:W-:Y:S02]  /*0d80*/  IMAD R3, R4, R26, R3 ;  /* 0x0000001a04037224 */ /* 0x008fe400078e0203 */
[----:B------:R-:W-:Y:S02]  /*0d90*/  IMAD.MOV.U32 R5, RZ, RZ, 0x1 ;  /* 0x00000001ff057424 */ /* 0x000fe400078e00ff */
[----:B------:R-:W-:-:S03]  /*0da0*/  IMAD R4, R0, R15, R6 ;  /* 0x0000000f00047224 */ /* 0x000fc600078e0206 */
[----:B------:R-:W-:Y:S02]  /*0db0*/  PRMT R0, R5, 0x7610, R0 ;  /* 0x0000761005007816 */ /* 0x000fe40000000000 */
[----:B------:R-:W-:Y:S02]  /*0dc0*/  SEL R152, R4, R3, !P1 ;  /* 0x0000000304987207 */ /* 0x000fe40004800000 */
[----:B------:R-:W-:-:S07]  /*0dd0*/  SEL R153, R3, R4, !P1 ;  /* 0x0000000403997207 */ /* 0x000fce0004800000 */
.L_x_8:
[----:B------:R-:W-:-:S08]  /*0de0*/  NOP ;  /* 0x0000000000007918 */ /* 0x000fd00000000000 */
[----:B------:R-:W0:Y:S02]  /*0df0*/  USETMAXREG.TRY_ALLOC.CTAPOOL UP0, 0xe8 ;  /* 0x000000e8000079c8 */ /* 0x000e240008000600 */
[----:B0-----:R-:W-:-:S13]  /*0e00*/  PLOP3.LUT P0, PT, PT, PT, UP0, 0x80, 0x0 ;  /* 0x000000000000781c */ /* 0x001fda0003f0f008 */
[----:B------:R-:W-:Y:S05]  /*0e10*/  @!P0 BRA `(.L_x_8) ;  /* 0xfffffffc00f08947 */ /* 0x000fea000383ffff */
[----:B------:R-:W-:Y:S01]  /*0e20*/  ULDC.64 UR4, c[0x0][0x598] ;  /* 0x0001660000047ab9 */ /* 0x000fe20000000a00 */
[----:B------:R-:W-:Y:S01]  /*0e30*/  ULDC.64 UR36, c[0x0][0x208] ;  /* 0x0000820000247ab9 */ /* 0x000fe20000000a00 */
[----:B------:R-:W-:-:S04]  /*0e40*/  ISETP.NE.U32.AND P0, PT, RZ, UR4, PT ;  /* 0x00000004ff007c0c */ /* 0x000fc8000bf05070 */
[----:B------:R-:W-:-:S13]  /*0e50*/  ISETP.NE.AND.EX P0, PT, RZ, UR5, PT, P0 ;  /* 0x00000005ff007c0c */ /* 0x000fda000bf05300 */
[----:B------:R-:W-:Y:S05]  /*0e60*/  @!P0 BRA `(.L_x_11) ;  /* 0x00000000001c8947 */ /* 0x000fea0003800000 */
[----:B------:R-:W0:Y:S02]  /*0e70*/  LDC.64 R4, c[0x0][0x598] ;  /* 0x00016600ff047b82 */ /* 0x000e240000000a00 */
[----:B0-----:R-:W2:Y:S02]  /*0e80*/  LDG.E.64 R4, desc[UR36][R4.64] ;  /* 0x0000002404047981 */ /* 0x001ea4000c1e1b00 */
[----:B--2---:R-:W-:-:S04]  /*0e90*/  ISETP.NE.U32.AND P0, PT, R4, RZ, PT ;  /* 0x000000ff0400720c */ /* 0x004fc80003f05070 */
[----:B------:R-:W-:-:S13]  /*0ea0*/  ISETP.NE.AND.EX P0, PT, R5, RZ, PT, P0 ;  /* 0x000000ff0500720c */ /* 0x000fda0003f05300 */
[----:B------:R-:W-:Y:S05]  /*0eb0*/  @!P0 BRA `(.L_x_11) ;  /* 0x0000000000088947 */ /* 0x000fea0003800000 */
[----:B------:R0:W5:Y:S01]  /*0ec0*/  LD.E R154, desc[UR36][R4.64] ;  /* 0x00000024049a7980 */ /* 0x000162000c101900 */
[----:B------:R-:W-:Y:S05]  /*0ed0*/  BRA `(.L_x_12) ;  /* 0x0000000000247947 */ /* 0x000fea0003800000 */
.L_x_11:
[----:B------:R-:W-:Y:S02]  /*0ee0*/  ULDC.64 UR4, c[0x0][0x588] ;  /* 0x0001620000047ab9 */ /* 0x000fe40000000a00 */
[----:B------:R-:W-:-:S04]  /*0ef0*/  ISETP.NE.U32.AND P0, PT, RZ, UR4, PT ;  /* 0x00000004ff007c0c */ /* 0x000fc8000bf05070 */
[----:B------:R-:W-:-:S13]  /*0f00*/  ISETP.NE.AND.EX P0, PT, RZ, UR5, PT, P0 ;  /* 0x00000005ff007c0c */ /* 0x000fda000bf05300 */
[----:B------:R-:W-:Y:S05]  /*0f10*/  @!P0 BRA `(.L_x_13) ;  /* 0x00000000000c8947 */ /* 0x000fea0003800000 */
[----:B------:R-:W0:Y:S02]  /*0f20*/  LDC.64 R154, c[0x0][0x588] ;  /* 0x00016200ff9a7b82 */ /* 0x000e240000000a00 */
[----:B0-----:R1:W5:Y:S01]  /*0f30*/  LDG.E R154, desc[UR36][R154.64] ;  /* 0x000000249a9a7981 */ /* 0x001362000c1e1900 */
[----:B------:R-:W-:Y:S05]  /*0f40*/  BRA `(.L_x_12) ;  /* 0x0000000000087947 */ /* 0x000fea0003800000 */
.L_x_13:
[----:B------:R-:W-:Y:S02]  /*0f50*/  ULDC UR4, c[0x0][0x580] ;  /* 0x0001600000047ab9 */ /* 0x000fe40000000800 */
[----:B------:R-:W-:-:S07]  /*0f60*/  IMAD.U32 R154, RZ, RZ, UR4 ;  /* 0x00000004ff9a7e24 */ /* 0x000fce000f8e00ff */
.L_x_12:
[----:B------:R-:W-:Y:S02]  /*0f70*/  ULDC.64 UR4, c[0x0][0x5a0] ;  /* 0x0001680000047ab9 */ /* 0x000fe40000000a00 */
[----:B------:R-:W-:-:S04]  /*0f80*/  ISETP.NE.U32.AND P0, PT, RZ, UR4, PT ;  /* 0x00000004ff007c0c */ /* 0x000fc8000bf05070 */
[----:B------:R-:W-:-:S13]  /*0f90*/  ISETP.NE.AND.EX P0, PT, RZ, UR5, PT, P0 ;  /* 0x00000005ff007c0c */ /* 0x000fda000bf05300 */
[----:B------:R-:W-:Y:S05]  /*0fa0*/  @!P0 BRA `(.L_x_14) ;  /* 0x00000000001c8947 */ /* 0x000fea0003800000 */
[----:B0-----:R-:W0:Y:S02]  /*0fb0*/  LDC.64 R4, c[0x0][0x5a0] ;  /* 0x00016800ff047b82 */ /* 0x001e240000000a00 */
[----:B0-----:R-:W2:Y:S02]  /*0fc0*/  LDG.E.64 R4, desc[UR36][R4.64] ;  /* 0x0000002404047981 */ /* 0x001ea4000c1e1b00 */
[----:B--2---:R-:W-:-:S04]  /*0fd0*/  ISETP.NE.U32.AND P0, PT, R4, RZ, PT ;  /* 0x000000ff0400720c */ /* 0x004fc80003f05070 */
[----:B------:R-:W-:-:S13]  /*0fe0*/  ISETP.NE.AND.EX P0, PT, R5, RZ, PT, P0 ;  /* 0x000000ff0500720c */ /* 0x000fda0003f05300 */
[----:B------:R-:W-:Y:S05]  /*0ff0*/  @!P0 BRA `(.L_x_14) ;  /* 0x0000000000088947 */ /* 0x000fea0003800000 */
[----:B-1----:R0:W5:Y:S01]  /*1000*/  LD.E R155, desc[UR36][R4.64] ;  /* 0x00000024049b7980 */ /* 0x002162000c101900 */
[----:B------:R-:W-:Y:S05]  /*1010*/  BRA `(.L_x_15) ;  /* 0x0000000000247947 */ /* 0x000fea0003800000 */
.L_x_14:
[----:B------:R-:W-:Y:S02]  /*1020*/  ULDC.64 UR4, c[0x0][0x590] ;  /* 0x0001640000047ab9 */ /* 0x000fe40000000a00 */
[----:B------:R-:W-:-:S04]  /*1030*/  ISETP.NE.U32.AND P0, PT, RZ, UR4, PT ;  /* 0x00000004ff007c0c */ /* 0x000fc8000bf05070 */
[----:B------:R-:W-:-:S13]  /*1040*/  ISETP.NE.AND.EX P0, PT, RZ, UR5, PT, P0 ;  /* 0x00000005ff007c0c */ /* 0x000fda000bf05300 */
[----:B------:R-:W-:Y:S05]  /*1050*/  @!P0 BRA `(.L_x_16) ;  /* 0x00000000000c8947 */ /* 0x000fea0003800000 */
[----:B0-----:R-:W1:Y:S02]  /*1060*/  LDC.64 R4, c[0x0][0x590] ;  /* 0x00016400ff047b82 */ /* 0x001e640000000a00 */
[----:B-1----:R1:W5:Y:S01]  /*1070*/  LDG.E R155, desc[UR36][R4.64] ;  /* 0x00000024049b7981 */ /* 0x002362000c1e1900 */
[----:B------:R-:W-:Y:S05]  /*1080*/  BRA `(.L_x_15) ;  /* 0x0000000000087947 */ /* 0x000fea0003800000 */
.L_x_16:
[----:B------:R-:W-:Y:S02]  /*1090*/  ULDC UR4, c[0x0][0x584] ;  /* 0x0001610000047ab9 */ /* 0x000fe40000000800 */
[----:B-1----:R-:W-:-:S07]  /*10a0*/  IMAD.U32 R155, RZ, RZ, UR4 ;  /* 0x00000004ff9b7e24 */ /* 0x002fce000f8e00ff */
.L_x_15:
[----:B------:R-:W-:-:S13]  /*10b0*/  LOP3.LUT P0, RZ, R0, 0xff, RZ, 0xc0, !PT ;  /* 0x000000ff00ff7812 */ /* 0x000fda000780c0ff */
[----:B------:R-:W-:Y:S05]  /*10c0*/  @!P0 EXIT ;  /* 0x000000000000894d */ /* 0x000fea0003800000 */
[----:B------:R-:W-:Y:S01]  /*10d0*/  ULDC UR4, c[0x0][0x28c] ;  /* 0x0000a30000047ab9 */ /* 0x000fe20000000800 */
[----:B------:R-:W-:Y:S01]  /*10e0*/  LOP3.LUT R157, R19, 0x1, RZ, 0xfc, !PT ;  /* 0x00000001139d7812 */ /* 0x000fe200078efcff */
[----:B------:R-:W-:Y:S01]  /*10f0*/  UIADD3 UR4, UR4, 0x7f, URZ ;  /* 0x0000007f04047890 */ /* 0x000fe2000fffe03f */
[----:B------:R-:W-:Y:S01]  /*1100*/  UMOV UR38, URZ ;  /* 0x0000003f00267c82 */ /* 0x000fe20008000000 */
[----:B------:R-:W-:Y:S02]  /*1110*/  UMOV UR39, URZ ;  /* 0x0000003f00277c82 */ /* 0x000fe40008000000 */
[----:B------:R-:W-:-:S04]  /*1120*/  USHF.R.S32.HI UR5, URZ, 0x1f, UR4 ;  /* 0x0000001f3f057899 */ /* 0x000fc80008011404 */
[----:B------:R-:W-:-:S04]  /*1130*/  ULEA.HI UR5, UR5, UR4, URZ, 0x7 ;  /* 0x0000000405057291 */ /* 0x000fc8000f8f383f */
[----:B------:R-:W-:-:S12]  /*1140*/  USHF.R.S32.HI UR40, URZ, 0x7, UR5 ;  /* 0x000000073f287899 */ /* 0x000fd80008011405 */
.L_x_290:
[----:B------:R-:W-:Y:S01]  /*1150*/  LOP3.LUT R0, R18, 0x80, RZ, 0xc0, !PT ;  /* 0x0000008012007812 */ /* 0x000fe200078ec0ff */
[----:B--2---:R-:W2:Y:S01]  /*1160*/  S2UR UR7, SR_CgaCtaId ;  /* 0x00000000000779c3 */ /* 0x004ea20000008800 */
[----:B------:R-:W-:Y:S02]  /*1170*/  UMOV UR6, 0x400 ;  /* 0x0000040000067882 */ /* 0x000fe40000000000 */
[----:B------:R-:W-:-:S06]  /*1180*/  SHF.R.U32.HI R0, RZ, 0x7, R0 ;  /* 0x00000007ff007819 */ /* 0x000fcc0000011600 */
[----:B---3--:R-:W3:Y:S01]  /*1190*/  SHFL.IDX PT, R0, R0, RZ, 0x1f ;  /* 0x00001fff00007589 */ /* 0x008ee200000e0000 */
[----:B--2---:R-:W-:Y:S01]  /*11a0*/  ULEA UR6, UR7, UR6, 0x18 ;  /* 0x0000000607067291 */ /* 0x004fe2000f8ec03f */
[----:B---3--:R-:W-:-:S13]  /*11b0*/  R2UR UR4, R0 ;  /* 0x00000000000472ca */ /* 0x008fda00000e0000 */
[----:B------:R-:W-:-:S04]  /*11c0*/  ULEA.HI UR5, UR4, UR4, URZ, 0x1 ;  /* 0x0000000404057291 */ /* 0x000fc8000f8f083f */
[----:B------:R-:W-:-:S04]  /*11d0*/  ULOP3.LUT UR5, UR5, 0x7fffe, URZ, 0xc0, !UPT ;  /* 0x0007fffe05057892 */ /* 0x000fc8000f8ec03f */
[----:B------:R-:W-:-:S03]  /*11e0*/  UIADD3 UR5, UR4, -UR5, URZ ;  /* 0x8000000504057290 */ /* 0x000fc6000fffe03f */
[----:B------:R-:W-:Y:S01]  /*11f0*/  ULDC UR4, c[0x0][0x28c] ;  /* 0x0000a30000047ab9 */ /* 0x000fe20000000800 */
[----:B------:R-:W-:Y:S01]  /*1200*/  ULEA UR5, UR5, UR6, 0xd ;  /* 0x0000000605057291 */ /* 0x000fe2000f8e683f */
[----:B------:R-:W-:-:S03]  /*1210*/  ISETP.LT.AND P0, PT, RZ, UR4, PT ;  /* 0x00000004ff007c0c */ /* 0x000fc6000bf01270 */
[----:B------:R-:W-:-:S04]  /*1220*/  UIADD3 UR5, UR5, 0x100, URZ ;  /* 0x0000010005057890 */ /* 0x000fc8000fffe03f */
[----:B------:R-:W-:-:S04]  /*1230*/  USHF.R.U32.HI UR5, URZ, 0x4, UR5 ;  /* 0x000000043f057899 */ /* 0x000fc80008011605 */
[----:B------:R-:W-:Y:S02]  /*1240*/  ULOP3.LUT UR41, UR5, 0x3fff, URZ, 0xc0, !UPT ;  /* 0x00003fff05297892 */ /* 0x000fe4000f8ec03f */
[----:B-1----:R-:W-:Y:S10]  /*1250*/  @P0 BRA `(.L_x_17) ;  /* 0x0000000000400947 */ /* 0x002ff40003800000 */
[----:B------:R-:W-:Y:S01]  /*1260*/  MOV R0, 0x0 ;  /* 0x0000000000007802 */ /* 0x000fe20000000f00 */
[----:B------:R-:W-:Y:S01]  /*1270*/  ULDC.64 UR4, c[0x4][0x68] ;  /* 0x01001a0000047ab9 */ /* 0x000fe20000000a00 */
[----:B------:R-:W-:Y:S01]  /*1280*/  ULDC.64 UR6, c[0x4][0x8] ;  /* 0x0100020000067ab9 */ /* 0x000fe20000000a00 */
[----:B01----:R-:W-:Y:S01]  /*1290*/  IMAD.U32 R4, RZ, RZ, UR4 ;  /* 0x00000004ff047e24 */ /* 0x003fe2000f8e00ff */
[----:B------:R0:W1:Y:S01]  /*12a0*/  LDC.64 R14, c[0x4][R0] ;  /* 0x01000000000e7b82 */ /* 0x0000620000000a00 */
[----:B------:R-:W-:Y:S01]  /*12b0*/  IMAD.U32 R5, RZ, RZ, UR5 ;  /* 0x00000005ff057e24 */ /* 0x000fe2000f8e00ff */
[----:B------:R-:W-:Y:S01]  /*12c0*/  ULDC.64 UR4, c[0x4][0x70] ;  /* 0x01001c0000047ab9 */ /* 0x000fe20000000a00 */
[----:B------:R-:W-:Y:S02]  /*12d0*/  IMAD.U32 R10, RZ, RZ, UR6 ;  /* 0x00000006ff0a7e24 */ /* 0x000fe4000f8e00ff */
[----:B------:R-:W-:Y:S02]  /*12e0*/  IMAD.U32 R6, RZ, RZ, UR4 ;  /* 0x00000004ff067e24 */ /* 0x000fe4000f8e00ff */
[----:B------:R-:W-:-:S02]  /*12f0*/  IMAD.U32 R7, RZ, RZ, UR5 ;  /* 0x00000005ff077e24 */ /* 0x000fc4000f8e00ff */
[----:B------:R-:W-:Y:S02]  /*1300*/  IMAD.U32 R11, RZ, RZ, UR7 ;  /* 0x00000007ff0b7e24 */ /* 0x000fe4000f8e00ff */
[----:B------:R-:W-:Y:S02]  /*1310*/  IMAD.MOV.U32 R8, RZ, RZ, 0x1e1 ;  /* 0x000001e1ff087424 */ /* 0x000fe400078e00ff */
[----:B------:R-:W-:Y:S02]  /*1320*/  IMAD.MOV.U32 R12, RZ, RZ, 0x1 ;  /* 0x00000001ff0c7424 */ /* 0x000fe400078e00ff */
[----:B0-----:R-:W-:-:S07]  /*1330*/  IMAD.MOV.U32 R13, RZ, RZ, RZ ;  /* 0x000000ffff0d7224 */ /* 0x001fce00078e00ff */
[----:B------:R-:W-:-:S07]  /*1340*/  LEPC R20, `(.L_x_17) ;  /* 0x000000001014794e */ /* 0x000fce0000000000 */
[----:B-1---5:R-:W-:Y:S05]  /*1350*/  CALL.ABS.NOINC R14 ;  /* 0x000000000e007343 */ /* 0x022fea0003c00000 */
.L_x_17:
[----:B------:R-:W-:-:S13]  /*1360*/  ISETP.NE.AND P0, PT, R157, 0x3, PT ;  /* 0x000000039d00780c */ /* 0x000fda0003f05270 */
[----:B------:R-:W-:Y:S05]  /*1370*/  @!P0 BRA `(.L_x_18) ;  /* 0x0000000000048947 */ /* 0x000fea0003800000 */
[----:B------:R-:W-:Y:S01]  /*1380*/  BPT.TRAP 0x1 ;  /* 0x000000040000795c */ /* 0x000fe20000300000 */
.L_x_18:
[----:B------:R-:W2:Y:S01]  /*1390*/  S2UR UR5, SR_CgaCtaId ;  /* 0x00000000000579c3 */ /* 0x000ea20000008800 */
[----:B------:R-:W-:Y:S01]  /*13a0*/  UMOV UR4, 0x400 ;  /* 0x0000040000047882 */ /* 0x000fe20000000000 */
[----:B------:R-:W-:Y:S02]  /*13b0*/  IMAD.U32 R0, RZ, RZ, UR38 ;  /* 0x00000026ff007e24 */ /* 0x000fe4000f8e00ff */
[----:B------:R-:W-:-:S03]  /*13c0*/  IMAD.U32 R3, RZ, RZ, UR39 ;  /* 0x00000027ff037e24 */ /* 0x000fc6000f8e00ff */
[----:B------:R-:W-:Y:S01]  /*13d0*/  SHF.L.U32 R0, R0, 0x1f, RZ ;  /* 0x0000001f00007819 */ /* 0x000fe200000006ff */
[----:B--2---:R-:W-:-:S06]  /*13e0*/  ULEA UR4, UR5, UR4, 0x18 ;  /* 0x0000000405047291 */ /* 0x004fcc000f8ec03f */
[----:B------:R-:W-:-:S04]  /*13f0*/  IMAD.U32 R6, RZ, RZ, UR4 ;  /* 0x00000004ff067e24 */ /* 0x000fc8000f8e00ff */
[----:B------:R-:W-:-:S04]  /*1400*/  IMAD R3, R3, 0x8, R6 ;  /* 0x0000000803037824 */ /* 0x000fc800078e0206 */
[----:B------:R2:W3:Y:S01]  /*1410*/  SYNCS.PHASECHK.TRANS64.TRYWAIT P1, [R3+URZ], R0 ;  /* 0x00000000030075a7 */ /* 0x0004e2000802017f */
[----:B------:R-:W-:Y:S05]  /*1420*/  @!P0 BRA `(.L_x_19) ;  /* 0x0000000000048947 */ /* 0x000fea0003800000 */
[----:B------:R-:W-:Y:S01]  /*1430*/  BPT.TRAP 0x1 ;  /* 0x000000040000795c */ /* 0x000fe20000300000 */
.L_x_19:
[----:B---3--:R-:W-:Y:S05]  /*1440*/  @P1 BRA `(.L_x_20) ;  /* 0x0000000000081947 */ /* 0x008fea0003800000 */
[----:B------:R-:W3:Y:S02]  /*1450*/  SYNCS.PHASECHK.TRANS64.TRYWAIT P1, [R3+URZ], R0 ;  /* 0x00000000030075a7 */ /* 0x000ee4000802017f */
[----:B---3--:R-:W-:Y:S05]  /*1460*/  @!P1 BRA `(.L_x_21) ;  /* 0x000000a400c09947 */ /* 0x008fea0003800000 */
.L_x_20:
[----:B------:R-:W-:-:S04]  /*1470*/  UISETP.LT.AND UP0, UPT, UR40, 0x1, UPT ;  /* 0x000000012800788c */ /* 0x000fc8000bf01270 */
[----:B------:R-:W-:-:S06]  /*1480*/  USEL UR4, UR40, 0x1, UP0 ;  /* 0x0000000128047887 */ /* 0x000fcc0008000000 */
[----:B--23--:R-:W-:Y:S01]  /*1490*/  IMAD.U32 R0, RZ, RZ, UR4 ;  /* 0x00000004ff007e24 */ /* 0x00cfe2000f8e00ff */
[----:B------:R-:W-:Y:S05]  /*14a0*/  WARPSYNC.ALL ;  /* 0x0000000000007948 */ /* 0x000fea0003800000 */
[----:B------:R-:W-:-:S04]  /*14b0*/  IADD3 R0, -R0, UR40, RZ ;  /* 0x0000002800007c10 */ /* 0x000fc8000fffe1ff */
[----:B------:R-:W-:Y:S02]  /*14c0*/  ISETP.GE.AND P1, PT, R0, 0x1, PT ;  /* 0x000000010000780c */ /* 0x000fe40003f26270 */
[----:B------:R-:W-:Y:S01]  /*14d0*/  R2UR UR4, R6 ;  /* 0x00000000060472ca */ /* 0x000fe200000e0000 */
[----:B------:R-:W-:Y:S01]  /*14e0*/  WARPGROUP.ARRIVE ;  /* 0x00000000000079c5 */ /* 0x000fe20000000000 */
[----:B------:R-:W-:Y:S01]  /*14f0*/  UMOV UR9, 0x40000040 ;  /* 0x4000004000097882 */ /* 0x000fe20000000000 */
[----:B------:R-:W-:-:S10]  /*1500*/  UMOV UR11, 0x40000040 ;  /* 0x40000040000b7882 */ /* 0x000fd40000000000 */
[----:B------:R-:W-:-:S04]  /*1510*/  UIADD3 UR4, UR4, 0x10100, URZ ;  /* 0x0001010004047890 */ /* 0x000fc8000fffe03f */
[----:B------:R-:W-:-:S04]  /*1520*/  USHF.R.U32.HI UR4, URZ, 0x4, UR4 ;  /* 0x000000043f047899 */ /* 0x000fc80008011604 */
[----:B------:R-:W-:Y:S02]  /*1530*/  ULOP3.LUT UR5, UR4, 0x3fff, URZ, 0xc0, !UPT ;  /* 0x00003fff04057892 */ /* 0x000fe4000f8ec03f */
[----:B------:R-:W-:Y:S02]  /*1540*/  ULOP3.LUT UR4, UR41, 0x10000, URZ, 0xfc, !UPT ;  /* 0x0001000029047892 */ /* 0x000fe4000f8efc3f */
[----:B------:R-:W-:Y:S02]  /*1550*/  ULOP3.LUT UR5, UR5, 0x10000, URZ, 0xfc, !UPT ;  /* 0x0001000005057892 */ /* 0x000fe4000f8efc3f */
[----:B------:R-:W-:Y:S02]  /*1560*/  ULEA UR6, UR39, UR4, 0xb ;  /* 0x0000000427067291 */ /* 0x000fe4000f8e583f */
[----:B------:R-:W-:-:S05]  /*1570*/  ULEA UR7, UR39, UR5, 0xc ;  /* 0x0000000527077291 */ /* 0x000fca000f8e603f */
[----:B------:R-:W-:Y:S02]  /*1580*/  UMOV UR8, UR6 ;  /* 0x0000000600087c82 */ /* 0x000fe40008000000 */
[----:B------:R-:W-:Y:S02]  /*1590*/  UMOV UR10, UR7 ;  /* 0x00000007000a7c82 */ /* 0x000fe40008000000 */
[----:B------:R-:W-:Y:S01]  /*15a0*/  HGMMA.64x256x16.F32 R24, gdesc[UR8], RZ, !UPT, gsb0 ;  /* 0x03e00000081879f0 */ /* 0x000fe2000c0008ff */
[----:B------:R-:W-:Y:S02]  /*15b0*/  UIADD3 UR8, UR6, 0x2, URZ ;  /* 0x0000000206087890 */ /* 0x000fe4000fffe03f */
[----:B------:R-:W-:Y:S01]  /*15c0*/  UIADD3 UR10, UR7, 0x2, URZ ;  /* 0x00000002070a7890 */ /* 0x000fe2000fffe03f */
[----:B------:R-:W-:Y:S01]  /*15d0*/  UMOV UR9, 0x40000040 ;  /* 0x4000004000097882 */ /* 0x000fe20000000000 */
[----:B------:R-:W-:Y:S01]  /*15e0*/  UMOV UR11, 0x40000040 ;  /* 0x40000040000b7882 */ /* 0x000fe20000000000 */
[----:B------:R-:W-:-:S02]  /*15f0*/  WARPGROUP.DEPBAR.LE gsb0, 0x0 ;  /* 0x00008000000079c5 */ /* 0x000fc40000010000 */
[----:B------:R-:W-:-:S15]  /*1600*/  WARPGROUP.ARRIVE ;  /* 0x00000000000079c5 */ /* 0x000fde0000000000 */
[----:B------:R-:W-:-:S05]  /*1610*/  NOP ;  /* 0x0000000000007918 */ /* 0x000fca0000000000 */
[----:B------:R-:W-:Y:S01]  /*1620*/  HGMMA.64x256x16.F32 R24, gdesc[UR8], R24, gsb0 ;  /* 0x03e00000081879f0 */ /* 0x000fe20008000818 */
[----:B------:R-:W-:Y:S02]  /*1630*/  UIADD3 UR8, UR6, 0x4, URZ ;  /* 0x0000000406087890 */ /* 0x000fe4000fffe03f */
[----:B------:R-:W-:Y:S01]  /*1640*/  UIADD3 UR10, UR7, 0x4, URZ ;  /* 0x00000004070a7890 */ /* 0x000fe2000fffe03f */
[----:B------:R-:W-:Y:S01]  /*1650*/  UMOV UR9, 0x40000040 ;  /* 0x4000004000097882 */ /* 0x000fe20000000000 */
[----:B------:R-:W-:Y:S01]  /*1660*/  UMOV UR11, 0x40000040 ;  /* 0x40000040000b7882 */ /* 0x000fe20000000000 */
[----:B------:R-:W-:Y:S02]  /*1670*/  WARPGROUP.DEPBAR.LE gsb0, 0x0 ;  /* 0x00008000000079c5 */ /* 0x000fe40000010000 */
        /* <DEDUP_REMOVED lines=42> */
[----:B------:R-:W-:Y:S03]  /*1920*/  HGMMA.64x256x16.F32 R24, gdesc[UR8], R24, gsb0 ;  /* 0x03e00000081879f0 */ /* 0x000fe60008000818 */
[----:B------:R-:W-:Y:S02]  /*1930*/  WARPGROUP.DEPBAR.LE gsb0, 0x0 ;  /* 0x00008000000079c5 */ /* 0x000fe40000010000 */
[----:B------:R-:W-:Y:S05]  /*1940*/  @!P1 BRA `(.L_x_22) ;  /* 0x0000000400b09947 */ /* 0x000fea0003800000 */
[----:B------:R-:W-:Y:S02]  /*1950*/  UIADD3 UR6, UR39, 0x1, URZ ;  /* 0x0000000127067890 */ /* 0x000fe4000fffe03f */
[----:B------:R-:W-:Y:S02]  /*1960*/  IMAD.U32 R3, RZ, RZ, UR39 ;  /* 0x00000027ff037e24 */ /* 0x000fe4000f8e00ff */
[----:B------:R-:W-:-:S04]  /*1970*/  UISETP.NE.AND UP0, UPT, UR6, 0x2, UPT ;  /* 0x000000020600788c */ /* 0x000fc8000bf05270 */
[----:B------:R-:W-:Y:S02]  /*1980*/  USEL UR7, URZ, 0x1, UP0 ;  /* 0x000000013f077887 */ /* 0x000fe40008000000 */
[----:B------:R-:W-:Y:S02]  /*1990*/  USEL UR6, UR6, URZ, UP0 ;  /* 0x0000003f06067287 */ /* 0x000fe40008000000 */
[----:B------:R-:W-:-:S06]  /*19a0*/  ULOP3.LUT UR7, UR38, UR7, URZ, 0x3c, !UPT ;  /* 0x0000000726077292 */ /* 0x000fcc000f8e3c3f */
[----:B------:R-:W-:-:S07]  /*19b0*/  IMAD.U32 R7, RZ, RZ, UR7 ;  /* 0x00000007ff077e24 */ /* 0x000fce000f8e00ff */
.L_x_29:
[----:B------:R-:W-:Y:S05]  /*19c0*/  @!P0 BRA `(.L_x_23) ;  /* 0x0000000000048947 */ /* 0x000fea0003800000 */
[----:B------:R-:W-:Y:S01]  /*19d0*/  BPT.TRAP 0x1 ;  /* 0x000000040000795c */ /* 0x000fe20000300000 */
.L_x_23:
[----:B------:R-:W2:Y:S01]  /*19e0*/  S2UR UR8, SR_CgaCtaId ;  /* 0x00000000000879c3 */ /* 0x000ea20000008800 */
[----:B------:R-:W-:Y:S01]  /*19f0*/  UMOV UR7, 0x400 ;  /* 0x0000040000077882 */ /* 0x000fe20000000000 */
[----:B01----:R-:W-:Y:S01]  /*1a00*/  IMAD.U32 R5, RZ, RZ, UR6 ;  /* 0x00000006ff057e24 */ /* 0x003fe2000f8e00ff */
[----:B------:R-:W-:Y:S01]  /*1a10*/  SHF.L.U32 R4, R7, 0x1f, RZ ;  /* 0x0000001f07047819 */ /* 0x000fe200000006ff */
[----:B--2---:R-:W-:-:S06]  /*1a20*/  ULEA UR7, UR8, UR7, 0x18 ;  /* 0x0000000708077291 */ /* 0x004fcc000f8ec03f */
[----:B------:R-:W-:-:S04]  /*1a30*/  IMAD.U32 R6, RZ, RZ, UR7 ;  /* 0x00000007ff067e24 */ /* 0x000fc8000f8e00ff */
[----:B------:R-:W-:-:S04]  /*1a40*/  IMAD R5, R5, 0x8, R6 ;  /* 0x0000000805057824 */ /* 0x000fc800078e0206 */
[----:B------:R0:W1:Y:S01]  /*1a50*/  SYNCS.PHASECHK.TRANS64.TRYWAIT P1, [R5+URZ], R4 ;  /* 0x00000004050075a7 */ /* 0x000062000802017f */
[----:B------:R-:W-:Y:S05]  /*1a60*/  @!P0 BRA `(.L_x_24) ;  /* 0x0000000000048947 */ /* 0x000fea0003800000 */
[----:B------:R-:W-:Y:S01]  /*1a70*/  BPT.TRAP 0x1 ;  /* 0x000000040000795c */ /* 0x000fe20000300000 */
.L_x_24:
[----:B-1----:R-:W-:Y:S05]  /*1a80*/  @P1 BRA `(.L_x_25) ;  /* 0x0000000000081947 */ /* 0x002fea0003800000 */
[----:B------:R-:W1:Y:S02]  /*1a90*/  SYNCS.PHASECHK.TRANS64.TRYWAIT P1, [R5+URZ], R4 ;  /* 0x00000004050075a7 */ /* 0x000e64000802017f */
[----:B-1----:R-:W-:Y:S05]  /*1aa0*/  @!P1 BRA `(.L_x_26) ;  /* 0x000000a000449947 */ /* 0x002fea0003800000 */
.L_x_25:
[----:B------:R-:W-:Y:S01]  /*1ab0*/  ULEA UR7, UR6, UR4, 0xb ;  /* 0x0000000406077291 */ /* 0x000fe2000f8e583f */
[----:B------:R-:W-:Y:S01]  /*1ac0*/  WARPGROUP.ARRIVE ;  /* 0x00000000000079c5 */ /* 0x000fe20000000000 */
[----:B------:R-:W-:Y:S01]  /*1ad0*/  ULEA UR12, UR6, UR5, 0xc ;  /* 0x00000005060c7291 */ /* 0x000fe2000f8e603f */
[----:B------:R-:W-:Y:S01]  /*1ae0*/  UMOV UR9, 0x40000040 ;  /* 0x4000004000097882 */ /* 0x000fe20000000000 */
[----:B------:R-:W-:-:S03]  /*1af0*/  UMOV UR11, 0x40000040 ;  /* 0x40000040000b7882 */ /* 0x000fc60000000000 */
[----:B------:R-:W-:Y:S02]  /*1b00*/  UMOV UR8, UR7 ;  /* 0x0000000700087c82 */ /* 0x000fe40008000000 */
[----:B------:R-:W-:Y:S02]  /*1b10*/  UMOV UR10, UR12 ;  /* 0x0000000c000a7c82 */ /* 0x000fe40008000000 */
[----:B------:R-:W-:Y:S01]  /*1b20*/  HGMMA.64x256x16.F32 R24, gdesc[UR8], R24, gsb0 ;  /* 0x03e00000081879f0 */ /* 0x000fe20008000818 */
        /* <DEDUP_REMOVED lines=58> */
[----:B------:R-:W-:Y:S01]  /*1ed0*/  BPT.TRAP 0x1 ;  /* 0x000000040000795c */ /* 0x000fe20000300000 */
.L_x_27:
[----:B------:R-:W-:-:S13]  /*1ee0*/  ISETP.NE.AND P1, PT, R156, RZ, PT ;  /* 0x000000ff9c00720c */ /* 0x000fda0003f25270 */
[----:B01----:R-:W-:-:S04]  /*1ef0*/  @P1 IMAD R4, R3, 0x8, R6 ;  /* 0x0000000803041824 */ /* 0x003fc800078e0206 */
[----:B------:R-:W-:-:S05]  /*1f00*/  @P1 VIADD R5, R4, 0x10 ;  /* 0x0000001004051836 */ /* 0x000fca0000000000 */
[----:B------:R-:W-:-:S04]  /*1f10*/  @P1 PRMT R5, R22, 0x654, R5 ;  /* 0x0000065416051816 */ /* 0x000fc80000000005 */
[----:B------:R0:W-:Y:S01]  /*1f20*/  @P1 SYNCS.ARRIVE.TRANS64.RED.A1T0 RZ, [R5+URZ], RZ ;  /* 0x000000ff05ff19a7 */ /* 0x0001e2000810043f */
[----:B------:R-:W-:-:S13]  /*1f30*/  ISETP.GT.U32.AND P1, PT, R19, 0x1, PT ;  /* 0x000000011300780c */ /* 0x000fda0003f24070 */
[----:B0-----:R-:W-:Y:S05]  /*1f40*/  @P1 BRA `(.L_x_28) ;  /* 0x0000000000041947 */ /* 0x001fea0003800000 */
[----:B------:R-:W-:Y:S01]  /*1f50*/  BPT.TRAP 0x1 ;  /* 0x000000040000795c */ /* 0x000fe20000300000 */
.L_x_28:
[----:B------:R-:W-:Y:S01]  /*1f60*/  UIADD3 UR6, UR6, 0x1, URZ ;  /* 0x0000000106067890 */ /* 0x000fe2000fffe03f */
[C---:B------:R-:W-:Y:S01]  /*1f70*/  ISETP.GT.AND P2, PT, R0.reuse, 0x1, PT ;  /* 0x000000010000780c */ /* 0x040fe20003f44270 */
[----:B------:R-:W-:Y:S02]  /*1f80*/  VIADD R3, R3, 0x1 ;  /* 0x0000000103037836 */ /* 0x000fe40000000000 */
[----:B------:R-:W-:Y:S01]  /*1f90*/  UISETP.NE.AND UP0, UPT, UR6, 0x2, UPT ;  /* 0x000000020600788c */ /* 0x000fe2000bf05270 */
[----:B------:R-:W-:Y:S02]  /*1fa0*/  VIADD R0, R0, 0xffffffff ;  /* 0xffffffff00007836 */ /* 0x000fe40000000000 */
[C---:B------:R-:W-:Y:S01]  /*1fb0*/  ISETP.NE.AND P1, PT, R3.reuse, 0x2, PT ;  /* 0x000000020300780c */ /* 0x040fe20003f25270 */
[----:B------:R-:W-:Y:S02]  /*1fc0*/  USEL UR7, URZ, 0x1, UP0 ;  /* 0x000000013f077887 */ /* 0x000fe40008000000 */
[----:B------:R-:W-:Y:S01]  /*1fd0*/  USEL UR6, UR6, URZ, UP0 ;  /* 0x0000003f06067287 */ /* 0x000fe20008000000 */
[----:B------:R-:W-:-:S03]  /*1fe0*/  SEL R3, R3, RZ, P1 ;  /* 0x000000ff03037207 */ /* 0x000fc60000800000 */
[----:B------:R-:W-:Y:S01]  /*1ff0*/  LOP3.LUT R7, R7, UR7, RZ, 0x3c, !PT ;  /* 0x0000000707077c12 */ /* 0x000fe2000f8e3cff */
[----:B------:R-:W-:Y:S07]  /*2000*/  @P2 BRA `(.L_x_29) ;  /* 0xfffffff8006c2947 */ /* 0x000fee000383ffff */
.L_x_22:
[----:B------:R-:W2:Y:S02]  /*2010*/  LDC R0, c[0x0][0x28c] ;  /* 0x0000a300ff007b82 */ /* 0x000ea40000000800 */
[----:B--2---:R-:W-:-:S13]  /*2020*/  ISETP.GE.AND P1, PT, R0, 0x1, PT ;  /* 0x000000010000780c */ /* 0x004fda0003f26270 */
[----:B------:R-:W-:Y:S05]  /*2030*/  @!P1 BRA `(.L_x_30) ;  /* 0x0000000000409947 */ /* 0x000fea0003800000 */
[----:B------:R-:W-:Y:S05]  /*2040*/  @!P0 BRA `(.L_x_31) ;  /* 0x0000000000048947 */ /* 0x000fea0003800000 */
[----:B------:R-:W-:Y:S01]  /*2050*/  BPT.TRAP 0x1 ;  /* 0x000000040000795c */ /* 0x000fe20000300000 */
.L_x_31:
[----:B------:R-:W-:Y:S01]  /*2060*/  ISETP.NE.AND P0, PT, R156, RZ, PT ;  /* 0x000000ff9c00720c */ /* 0x000fe20003f05270 */
[----:B------:R-:W-:-:S12]  /*2070*/  UISETP.LT.AND UP1, UPT, UR40, 0x1, UPT ;  /* 0x000000012800788c */ /* 0x000fd8000bf21270 */
[----:B------:R-:W-:-:S05]  /*2080*/  VOTEU.ANY UP0, P0 ;  /* 0x00000000003f7886 */ /* 0x000fca0000000100 */
[----:B------:R-:W-:-:S04]  /*2090*/  @UP0 USEL UR4, UR40, 0x1, UP1 ;  /* 0x0000000128040887 */ /* 0x000fc80008800000 */
[----:B------:R-:W-:-:S06]  /*20a0*/  @UP0 UIADD3 UR4, UR39, UR40, -UR4 ;  /* 0x0000002827040290 */ /* 0x000fcc000fffe804 */
[----:B------:R-:W-:-:S04]  /*20b0*/  IMAD.U32 R0, RZ, RZ, UR4 ;  /* 0x00000004ff007e24 */ /* 0x000fc8000f8e00ff */
[----:B------:R-:W-:-:S05]  /*20c0*/  @P0 IMAD.SHL.U32 R0, R0, 0x8, RZ ;  /* 0x0000000800000824 */ /* 0x000fca00078e00ff */
[----:B------:R-:W-:-:S04]  /*20d0*/  @P0 LOP3.LUT R0, R0, 0x8, RZ, 0xc0, !PT ;  /* 0x0000000800000812 */ /* 0x000fc800078ec0ff */
[----:B------:R-:W-:-:S04]  /*20e0*/  @P0 IADD3 R3, R6, 0x10, R0 ;  /* 0x0000001006030810 */ /* 0x000fc80007ffe000 */
[----:B------:R-:W-:-:S04]  /*20f0*/  @P0 PRMT R3, R22, 0x654, R3 ;  /* 0x0000065416030816 */ /* 0x000fc80000000003 */
[----:B------:R2:W-:Y:S01]  /*2100*/  @P0 SYNCS.ARRIVE.TRANS64.RED.A1T0 RZ, [R3+URZ], RZ ;  /* 0x000000ff03ff09a7 */ /* 0x0005e2000810043f */
[----:B------:R-:W-:-:S13]  /*2110*/  ISETP.GT.U32.AND P0, PT, R19, 0x1, PT ;  /* 0x000000011300780c */ /* 0x000fda0003f04070 */
[----:B--2---:R-:W-:Y:S05]  /*2120*/  @P0 BRA `(.L_x_30) ;  /* 0x0000000000040947 */ /* 0x004fea0003800000 */
[----:B------:R-:W-:Y:S01]  /*2130*/  BPT.TRAP 0x1 ;  /* 0x000000040000795c */ /* 0x000fe20000300000 */
.L_x_30:
[----:B------:R-:W2:Y:S01]  /*2140*/  LDC R7, c[0x0][0x288] ;  /* 0x0000a200ff077b82 */ /* 0x000ea20000000800 */
[--C-:B------:R-:W-:Y:S01]  /*2150*/  SHF.R.U32.HI R0, RZ, 0x2, R18.reuse ;  /* 0x00000002ff007819 */ /* 0x100fe20000011612 */
[----:B------:R-:W-:Y:S01]  /*2160*/  UIADD3 UR39, UR40, UR39, URZ ;  /* 0x0000002728277290 */ /* 0x000fe2000fffe03f */
[----:B01----:R-:W-:Y:S01]  /*2170*/  LOP3.LUT R4, R18, 0x60, RZ, 0xc0, !PT ;  /* 0x0000006012047812 */ /* 0x003fe200078ec0ff */
[----:B------:R-:W-:Y:S01]  /*2180*/  ULDC UR8, c[0x0][0x284] ;  /* 0x0000a10000087ab9 */ /* 0x000fe20000000800 */
[----:B------:R-:W-:Y:S01]  /*2190*/  SHF.R.U32.HI R5, RZ, 0x7, R18 ;  /* 0x00000007ff057819 */ /* 0x000fe20000011612 */
[----:B------:R-:W-:Y:S01]  /*21a0*/  USHF.R.U32.HI UR4, URZ, 0x1, UR39 ;  /* 0x000000013f047899 */ /* 0x000fe20008011627 */
[----:B------:R-:W-:Y:S01]  /*21b0*/  LOP3.LUT R3, R0, 0x7, RZ, 0xc0, !PT ;  /* 0x0000000700037812 */ /* 0x000fe200078ec0ff */
[----:B------:R-:W-:Y:S01]  /*21c0*/  UISETP.GT.U32.AND UP1, UPT, UR39, 0x1, UPT ;  /* 0x000000012700788c */ /* 0x000fe2000bf24070 */
[----:B------:R-:W-:Y:S01]  /*21d0*/  SHF.R.U32.HI R10, RZ, 0x1, R4 ;  /* 0x00000001ff0a7819 */ /* 0x000fe20000011604 */
[----:B------:R-:W-:Y:S01]  /*21e0*/  IMAD.SHL.U32 R4, R18, 0x2, RZ ;  /* 0x0000000212047824 */ /* 0x000fe200078e00ff */
[----:B------:R-:W-:Y:S01]  /*21f0*/  LOP3.LUT R0, R5, 0x1, RZ, 0xc0, !PT ;  /* 0x0000000105007812 */ /* 0x000fe200078ec0ff */
[----:B------:R-:W-:Y:S01]  /*2200*/  ULOP3.LUT UR4, UR4, 0x1, URZ, 0xc0, !UPT ;  /* 0x0000000104047892 */ /* 0x000fe2000f8ec03f */
[----:B------:R-:W-:Y:S01]  /*2210*/  IADD3 R5, RZ, -R10, -R3 ;  /* 0x8000000aff057210 */ /* 0x000fe20007ffe803 */
[----:B------:R-:W-:Y:S01]  /*2220*/  ULDC.64 UR6, c[0x0][0x5d0] ;  /* 0x0001740000067ab9 */ /* 0x000fe20000000a00 */
[----:B------:R-:W-:Y:S01]  /*2230*/  LOP3.LUT R9, R4, 0x6, RZ, 0xc0, !PT ;  /* 0x0000000604097812 */ /* 0x000fe200078ec0ff */
[C---:B------:R-:W-:Y:S01]  /*2240*/  IMAD.SHL.U32 R6, R0.reuse, 0x40, RZ ;  /* 0x0000004000067824 */ /* 0x040fe200078e00ff */
[----:B------:R-:W-:Y:S01]  /*2250*/  UISETP.NE.U32.AND UP0, UPT, UR4, 0x1, UPT ;  /* 0x000000010400788c */ /* 0x000fe2000bf05070 */
[----:B------:R-:W-:Y:S01]  /*2260*/  IMAD R11, R0, -0x40, R5 ;  /* 0xffffffc0000b7824 */ /* 0x000fe200078e0205 */
[----:B------:R-:W-:Y:S01]  /*2270*/  LOP3.LUT R0, R18, 0x3, RZ, 0xc0, !PT ;  /* 0x0000000312007812 */ /* 0x000fe200078ec0ff */
[----:B------:R-:W-:Y:S01]  /*2280*/  UISETP.LT.U32.AND UP1, UPT, UR40, 0x2, UP1 ;  /* 0x000000022800788c */ /* 0x000fe20008f21070 */
[----:B------:R-:W-:Y:S01]  /*2290*/  PRMT R8, R9, 0x6540, R152 ;  /* 0x0000654009087816 */ /* 0x000fe20000000098 */
[----:B------:R-:W-:Y:S01]  /*22a0*/  IMAD.SHL.U32 R152, R152, 0x100, RZ ;  /* 0x0000010098987824 */ /* 0x000fe200078e00ff */
[----:B------:R-:W-:Y:S01]  /*22b0*/  SHF.R.S32.HI R21, RZ, 0x1f, R23 ;  /* 0x0000001fff157819 */ /* 0x000fe20000011417 */
[----:B--2---:R-:W-:Y:S01]  /*22c0*/  IMAD R13, R0, -0x2, R7 ;  /* 0xfffffffe000d7824 */ /* 0x004fe200078e0207 */
[----:B------:R-:W-:Y:S01]  /*22d0*/  UISETP.GT.U32.AND UP0, UPT, UR40, 0x1, !UP0 ;  /* 0x000000012800788c */ /* 0x000fe2000c704070 */
[----:B------:R-:W-:Y:S01]  /*22e0*/  IMAD.SHL.U32 R0, R153, 0x80, RZ ;  /* 0x0000008099007824 */ /* 0x000fe200078e00ff */
[----:B------:R-:W-:Y:S01]  /*22f0*/  ISETP.GE.AND P0, PT, R152, R7, PT ;  /* 0x000000079800720c */ /* 0x000fe20003f06270 */
[----:B------:R-:W-:Y:S01]  /*2300*/  IMAD R4, R21, UR6, RZ ;  /* 0x0000000615047c24 */ /* 0x000fe2000f8e02ff */
[----:B------:R-:W-:Y:S01]  /*2310*/  SHF.R.S32.HI R9, RZ, 0x1f, R8 ;  /* 0x0000001fff097819 */ /* 0x000fe20000011408 */
[----:B------:R-:W-:Y:S01]  /*2320*/  USEL UR5, URZ, 0x1, !UP1 ;  /* 0x000000013f057887 */ /* 0x000fe2000c800000 */
[----:B------:R-:W-:Y:S01]  /*2330*/  ISETP.GE.OR P0, PT, R0, UR8, P0 ;  /* 0x0000000800007c0c */ /* 0x000fe20008706670 */
[----:B------:R-:W-:Y:S01]  /*2340*/  USEL UR4, URZ, 0x1, !UP0 ;  /* 0x000000013f047887 */ /* 0x000fe2000c000000 */
[----:B------:R-:W-:Y:S01]  /*2350*/  LOP3.LUT R3, R6, 0x40, R3, 0xe2, !PT ;  /* 0x0000004006037812 */ /* 0x000fe200078ee203 */
[----:B------:R-:W-:Y:S01]  /*2360*/  IMAD.WIDE R6, R153, 0x80, RZ ;  /* 0x0000008099067825 */ /* 0x000fe200078e02ff */
[----:B------:R-:W-:Y:S01]  /*2370*/  ULOP3.LUT UR39, UR39, 0x1, URZ, 0xc0, !UPT ;  /* 0x0000000127277892 */ /* 0x000fe2000f8ec03f */
[----:B------:R-:W-:Y:S01]  /*2380*/  IADD3 R0, -R0, UR8, R11 ;  /* 0x0000000800007c10 */ /* 0x000fe2000fffe10b */
[----:B------:R-:W-:Y:S01]  /*2390*/  ULOP3.LUT UR38, UR4, UR38, UR5, 0x96, !UPT ;  /* 0x0000002604267292 */ /* 0x000fe2000f8e9605 */
[C---:B------:R-:W-:Y:S01]  /*23a0*/  IMAD R15, R23.reuse, UR7, R4 ;  /* 0x00000007170f7c24 */ /* 0x040fe2000f8e0204 */
[----:B------:R-:W-:Y:S01]  /*23b0*/  LOP3.LUT R169, R6, R3, R10, 0xfe, !PT ;  /* 0x0000000306a97212 */ /* 0x000fe200078efe0a */
[----:B------:R-:W-:-:S04]  /*23c0*/  IMAD.WIDE.U32 R4, R23, UR6, R8 ;  /* 0x0000000617047c25 */ /* 0x000fc8000f8e0008 */
[----:B------:R-:W-:Y:S02]  /*23d0*/  IMAD.IADD R5, R5, 0x1, R15 ;  /* 0x0000000105057824 */ /* 0x000fe400078e020f */
[----:B------:R-:W-:Y:S02]  /*23e0*/  IMAD.IADD R3, R13, 0x1, -R152 ;  /* 0x000000010d037824 */ /* 0x000fe400078e0a98 */
[----:B------:R-:W-:Y:S01]  /*23f0*/  IMAD.MOV.U32 R153, RZ, RZ, -0x1 ;  /* 0xffffffffff997424 */ /* 0x000fe200078e00ff */
[----:B------:R-:W-:Y:S06]  /*2400*/  @P0 BRA `(.L_x_32) ;  /* 0x0000007800dc0947 */ /* 0x000fec0003800000 */
[----:B------:R-:W0:Y:S01]  /*2410*/  LDC.64 R10, c[0x0][0x5c8] ;  /* 0x00017200ff0a7b82 */ /* 0x000e220000000a00 */
[----:B-----5:R-:W-:Y:S01]  /*2420*/  FSETP.NEU.AND P1, PT, R155, RZ, PT ;  /* 0x000000ff9b00720b */ /* 0x020fe20003f2d000 */
[----:B------:R-:W-:Y:S01]  /*2430*/  BSSY B0, `(.L_x_32) ;  /* 0x00007b4000007945 */ /* 0x000fe20003800000 */
[----:B------:R-:W-:-:S04]  /*2440*/  ISETP.GT.AND P0, PT, R3, RZ, PT ;  /* 0x000000ff0300720c */ /* 0x000fc80003f04270 */
[----:B------:R-:W-:Y:S01]  /*2450*/  ISETP.GT.AND P3, PT, R0, RZ, P0 ;  /* 0x000000ff0000720c */ /* 0x000fe20000764270 */
[-C--:B0-----:R-:W-:Y:S02]  /*2460*/  IMAD R12, R7, R10.reuse, RZ ;  /* 0x0000000a070c7224 */ /* 0x081fe400078e02ff */
[----:B------:R-:W-:-:S04]  /*2470*/  IMAD.WIDE.U32 R160, R169, R10, R4 ;  /* 0x0000000aa9a07225 */ /* 0x000fc800078e0004 */
[----:B------:R-:W-:-:S04]  /*2480*/  IMAD R5, R169, R11, R12 ;  /* 0x0000000ba9057224 */ /* 0x000fc800078e020c */
[----:B------:R-:W-:Y:S01]  /*2490*/  IMAD.IADD R171, R161, 0x1, R5 ;  /* 0x00000001a1ab7824 */ /* 0x000fe200078e0205 */
[----:B------:R-:W-:Y:S06]  /*24a0*/  @!P1 BRA `(.L_x_33) ;  /* 0x0000005400989947 */ /* 0x000fec0003800000 */
[----:B------:R-:W0:Y:S01]  /*24b0*/  LDC.64 R14, c[0x0][0x5b8] ;  /* 0x00016e00ff0e7b82 */ /* 0x000e220000000a00 */
[----:B------:R-:W-:-:S07]  /*24c0*/  ULDC.64 UR4, c[0x0][0x5c0] ;  /* 0x0001700000047ab9 */ /* 0x000fce0000000a00 */
[----:B------:R-:W1:Y:S08]  /*24d0*/  LDC.64 R166, c[0x0][0x5b0] ;  /* 0x00016c00ffa67b82 */ /* 0x000e700000000a00 */
[----:B------:R-:W2:Y:S01]  /*24e0*/  LDC.64 R12, c[0x0][0x5a8] ;  /* 0x00016a00ff0c7b82 */ /* 0x000ea20000000a00 */
[-C--:B0-----:R-:W-:Y:S02]  /*24f0*/  IMAD R4, R21, R14.reuse, RZ ;  /* 0x0000000e15047224 */ /* 0x081fe400078e02ff */
[----:B------:R-:W-:-:S04]  /*2500*/  IMAD.WIDE.U32 R162, R23, R14, R8 ;  /* 0x0000000e17a27225 */ /* 0x000fc800078e0008 */
[----:B------:R-:W-:Y:S02]  /*2510*/  IMAD R161, R23, R15, R4 ;  /* 0x0000000f17a17224 */ /* 0x000fe400078e0204 */
[-C--:B-1----:R-:W-:Y:S02]  /*2520*/  IMAD R6, R7, R166.reuse, RZ ;  /* 0x000000a607067224 */ /* 0x082fe400078e02ff */
[----:B------:R-:W-:Y:S02]  /*2530*/  IMAD.IADD R21, R163, 0x1, R161 ;  /* 0x00000001a3157824 */ /* 0x000fe400078e02a1 */
[----:B------:R-:W-:Y:S02]  /*2540*/  IMAD.MOV.U32 R20, RZ, RZ, R162 ;  /* 0x000000ffff147224 */ /* 0x000fe400078e00a2 */
[C---:B------:R-:W-:Y:S02]  /*2550*/  IMAD R165, R169.reuse, R167, R6 ;  /* 0x000000a7a9a57224 */ /* 0x040fe400078e0206 */
[----:B------:R-:W-:-:S04]  /*2560*/  IMAD.WIDE.U32 R4, R169, R166, R20 ;  /* 0x000000a6a9047225 */ /* 0x000fc800078e0014 */
[----:B------:R-:W-:Y:S01]  /*2570*/  IMAD.IADD R5, R5, 0x1, R165 ;  /* 0x0000000105057824 */ /* 0x000fe200078e02a5 */
[----:B--2---:R-:W-:-:S04]  /*2580*/  LEA R6, P1, R4, R12, 0x1 ;  /* 0x0000000c04067211 */ /* 0x004fc800078208ff */
[----:B------:R-:W-:-:S05]  /*2590*/  LEA.HI.X R7, R4, R13, R5, 0x1, P1 ;  /* 0x0000000d04077211 */ /* 0x000fca00008f0c05 */
[----:B------:R0:W2:Y:S01]  /*25a0*/  @P3 LDG.E.LTC128B.U16 R15, desc[UR36][R6.64] ;  /* 0x00000024060f3981 */ /* 0x0000a2000c1e1520 */
[----:B------:R-:W-:Y:S01]  /*25b0*/  IMAD.WIDE.U32 R158, R169, R166, R8 ;  /* 0x000000a6a99e7225 */ /* 0x000fe200078e0008 */
[----:B------:R-:W-:Y:S03]  /*25c0*/  BSSY B1, `(.L_x_34) ;  /* 0x0000013000017945 */ /* 0x000fe60003800000 */
[----:B------:R-:W-:Y:S02]  /*25d0*/  IMAD.IADD R159, R165, 0x1, R159 ;  /* 0x00000001a59f7824 */ /* 0x000fe400078e029f */
[----:B------:R-:W-:-:S04]  /*25e0*/  IMAD.WIDE.U32 R158, R23, R14, R158 ;  /* 0x0000000e179e7225 */ /* 0x000fc800078e009e */
[----:B0-----:R-:W-:Y:S01]  /*25f0*/  IMAD.IADD R7, R161, 0x1, R159 ;  /* 0x00000001a1077824 */ /* 0x001fe200078e029f */
[----:B------:R-:W-:Y:S02]  /*2600*/  LEA R6, P4, R158, R12, 0x1 ;  /* 0x0000000c9e067211 */ /* 0x000fe400078808ff */
[----:B------:R-:W-:Y:S02]  /*2610*/  SHF.L.U64.HI R159, R166, 0x3, R167 ;  /* 0x00000003a69f7819 */ /* 0x000fe400000102a7 */
[----:B------:R-:W-:Y:S01]  /*2620*/  LEA.HI.X R7, R158, R13, R7, 0x1, P4 ;  /* 0x0000000d9e077211 */ /* 0x000fe200020f0c07 */
[----:B------:R-:W-:Y:S02]  /*2630*/  IMAD.SHL.U32 R158, R166, 0x8, RZ ;  /* 0x00000008a69e7824 */ /* 0x000fe400078e00ff */
[----:B--2---:R-:W-:-:S05]  /*2640*/  HADD2.F32 R4, -RZ, R15.H0_H0 ;  /* 0x2000000fff047230 */ /* 0x004fca0000004100 */
[----:B------:R-:W-:Y:S01]  /*2650*/  FMUL R5, R4, R155 ;  /* 0x0000009b04057220 */ /* 0x000fe20000400000 */
[----:B------:R-:W-:-:S03]  /*2660*/  LEA R4, P1, R160, UR4, 0x1 ;  /* 0x00000004a0047c11 */ /* 0x000fc6000f8208ff */
[----:B------:R-:W-:Y:S01]  /*2670*/  FFMA R24, R24, R154, R5 ;  /* 0x0000009a18187223 */ /* 0x000fe20000000005 */
[----:B------:R-:W-:Y:S02]  /*2680*/  LEA.HI.X R5, R160, UR5, R171, 0x1, P1 ;  /* 0x00000005a0057c11 */ /* 0x000fe400088f0cab */
[----:B------:R-:W-:Y:S02]  /*2690*/  ISETP.GT.AND P1, PT, R3, 0x1, PT ;  /* 0x000000010300780c */ /* 0x000fe40003f24270 */
[----:B------:R-:W-:Y:S02]  /*26a0*/  F2FP.F16.F32.PACK_AB R24, RZ, R24 ;  /* 0x00000018ff18723e */ /* 0x000fe400000000ff */
[----:B------:R-:W-:-:S03]  /*26b0*/  ISETP.GT.AND P2, PT, R0, RZ, P1 ;  /* 0x000000ff0000720c */ /* 0x000fc60000f44270 */
[----:B------:R0:W-:Y:S10]  /*26c0*/  @P3 STG.E.U16 desc[UR36][R4.64], R24 ;  /* 0x0000001804003986 */ /* 0x0001f4000c101524 */
[----:B------:R-:W-:Y:S05]  /*26d0*/  @!P2 BRA `(.L_x_35) ;  /* 0x000000000004a947 */ /* 0x000fea0003800000 */
[----:B------:R1:W5:Y:S02]  /*26e0*/  LDG.E.LTC128B.U16 R15, desc[UR36][R6.64+0x2] ;  /* 0x00000224060f7981 */ /* 0x000364000c1e1520 */
.L_x_35:
[----:B------:R-:W-:Y:S05]  /*26f0*/  BSYNC B1 ;  /* 0x0000000000017941 */ /* 0x000fea0003800000 */
.L_x_34:
[----:B-----5:R-:W-:Y:S01]  /*2700*/  HADD2.F32 R20, -RZ, R15.H0_H0 ;  /* 0x2000000fff147230 */ /* 0x020fe20000004100 */
[----:B------:R-:W-:Y:S01]  /*2710*/  ISETP.GT.AND P0, PT, R0, 0x8, P0 ;  /* 0x000000080000780c */ /* 0x000fe20000704270 */
[----:B------:R-:W-:Y:S01]  /*2720*/  IMAD.WIDE.U32 R158, R169, R166, R158 ;  /* 0x000000a6a99e7225 */ /* 0x000fe200078e009e */
[----:B------:R-:W-:-:S03]  /*2730*/  PRMT R152, R15, 0x7610, R152 ;  /* 0x000076100f987816 */ /* 0x000fc60000000098 */
[----:B------:R-:W-:Y:S01]  /*2740*/  FMUL R20, R20, R155 ;  /* 0x0000009b14147220 */ /* 0x000fe20000400000 */
[----:B------:R-:W-:Y:S01]  /*2750*/  IMAD.IADD R165, R165, 0x1, R159 ;  /* 0x00000001a5a57824 */ /* 0x000fe200078e029f */
[----:B------:R-:W-:Y:S02]  /*2760*/  IADD3 R162, P3, R162, R158, RZ ;  /* 0x0000009ea2a27210 */ /* 0x000fe40007f7e0ff */
[----:B------:R-:W-:-:S03]  /*2770*/  FFMA R25, R25, R154, R20 ;  /* 0x0000009a19197223 */ /* 0x000fc60000000014 */
[----:B------:R-:W-:Y:S01]  /*2780*/  IMAD.X R21, R165, 0x1, R21, P3 ;  /* 0x00000001a5157824 */ /* 0x000fe200018e0615 */
[C---:B------:R-:W-:Y:S02]  /*2790*/  LEA R20, P3, R162.reuse, R12, 0x1 ;  /* 0x0000000ca2147211 */ /* 0x040fe400078608ff */
[----:B------:R-:W-:Y:S02]  /*27a0*/  F2FP.F16.F32.PACK_AB R25, RZ, R25 ;  /* 0x00000019ff19723e */ /* 0x000fe400000000ff */
[----:B------:R-:W-:Y:S02]  /*27b0*/  LEA.HI.X R21, R162, R13, R21, 0x1, P3 ;  /* 0x0000000da2157211 */ /* 0x000fe400018f0c15 */
[----:B------:R-:W-:-:S05]  /*27c0*/  PRMT R159, R25, 0x7610, R159 ;  /* 0x00007610199f7816 */ /* 0x000fca000000009f */
[----:B------:R2:W-:Y:S04]  /*27d0*/  @P2 STG.E.U16 desc[UR36][R4.64+0x2], R159 ;  /* 0x0000029f04002986 */ /* 0x0005e8000c101524 */
[----:B------:R-:W0:Y:S01]  /*27e0*/  @P0 LDG.E.LTC128B.U16 R152, desc[UR36][R20.64] ;  /* 0x0000002414980981 */ /* 0x000e22000c1e1520 */
[----:B------:R-:W-:Y:S01]  /*27f0*/  IADD3 R8, P2, R8, R158, RZ ;  /* 0x0000009e08087210 */ /* 0x000fe20007f5e0ff */
[----:B------:R-:W-:Y:S01]  /*2800*/  BSSY B1, `(.L_x_36) ;  /* 0x0000011000017945 */ /* 0x000fe20003800000 */
[----:B------:R-:W-:Y:S02]  /*2810*/  SHF.L.U64.HI R11, R10, 0x4, R11 ;  /* 0x000000040a0b7819 */ /* 0x000fe4000001020b */
[----:B------:R-:W-:Y:S01]  /*2820*/  ISETP.GT.AND P1, PT, R0, 0x8, P1 ;  /* 0x000000080000780c */ /* 0x000fe20000f24270 */
[----:B------:R-:W-:Y:S01]  /*2830*/  IMAD.X R9, R9, 0x1, R165, P2 ;  /* 0x0000000109097824 */ /* 0x000fe200010e06a5 */
[----:B------:R-:W-:Y:S01]  /*2840*/  LEA R10, P2, R10, R4, 0x4 ;  /* 0x000000040a0a7211 */ /* 0x000fe200078420ff */
[----:B------:R-:W-:-:S04]  /*2850*/  IMAD.WIDE.U32 R14, R23, R14, R8 ;  /* 0x0000000e170e7225 */ /* 0x000fc800078e0008 */
[----:B------:R-:W-:Y:S01]  /*2860*/  IMAD.X R11, R11, 0x1, R5, P2 ;  /* 0x000000010b0b7824 */ /* 0x000fe200010e0605 */
[----:B------:R-:W-:Y:S01]  /*2870*/  LEA R8, P3, R14, R12, 0x1 ;  /* 0x0000000c0e087211 */ /* 0x000fe200078608ff */
[----:B------:R-:W-:-:S05]  /*2880*/  IMAD.IADD R9, R161, 0x1, R15 ;  /* 0x00000001a1097824 */ /* 0x000fca00078e020f */
[----:B------:R-:W-:Y:S01]  /*2890*/  LEA.HI.X R9, R14, R13, R9, 0x1, P3 ;  /* 0x0000000d0e097211 */ /* 0x000fe200018f0c09 */
[----:B0-----:R-:W-:-:S05]  /*28a0*/  HADD2.F32 R24, -RZ, R152.H0_H0 ;  /* 0x20000098ff187230 */ /* 0x001fca0000004100 */
[----:B------:R-:W-:-:S04]  /*28b0*/  FMUL R25, R24, R155 ;  /* 0x0000009b18197220 */ /* 0x000fc80000400000 */
[----:B------:R-:W-:-:S05]  /*28c0*/  FFMA R25, R26, R154, R25 ;  /* 0x0000009a1a197223 */ /* 0x000fca0000000019 */
[----:B------:R-:W-:-:S05]  /*28d0*/  F2FP.F16.F32.PACK_AB R25, RZ, R25 ;  /* 0x00000019ff19723e */ /* 0x000fca00000000ff */
[----:B------:R2:W-:Y:S01]  /*28e0*/  @P0 STG.E.U16 desc[UR36][R10.64], R25 ;  /* 0x000000190a000986 */ /* 0x0005e2000c101524 */
[----:B------:R-:W-:Y:S05]  /*28f0*/  @!P1 BRA `(.L_x_37) ;  /* 0x0000000000049947 */ /* 0x000fea0003800000 */
[----:B------:R0:W5:Y:S02]  /*2900*/  LDG.E.LTC128B.U16 R152, desc[UR36][R8.64+0x2] ;  /* 0x0000022408987981 */ /* 0x000164000c1e1520 */
.L_x_37:
[----:B------:R-:W-:Y:S05]  /*2910*/  BSYNC B1 ;  /* 0x0000000000017941 */ /* 0x000fea0003800000 */
.L_x_36:
[----:B-----5:R-:W-:Y:S01]  /*2920*/  HADD2.F32 R12, -RZ, R152.H0_H0 ;  /* 0x20000098ff0c7230 */ /* 0x020fe20000004100 */
[----:B------:R-:W-:Y:S01]  /*2930*/  ISETP.GT.AND P0, PT, R3, 0x8, PT ;  /* 0x000000080300780c */ /* 0x000fe20003f04270 */
[----:B------:R-:W-:Y:S03]  /*2940*/  BSSY B1, `(.L_x_38) ;  /* 0x0000008000017945 */ /* 0x000fe60003800000 */
[----:B------:R-:W-:Y:S01]  /*2950*/  FMUL R12, R12, R155 ;  /* 0x0000009b0c0c7220 */ /* 0x000fe20000400000 */
[----:B------:R-:W-:-:S03]  /*2960*/  ISETP.GT.AND P2, PT, R0, RZ, P0 ;  /* 0x000000ff0000720c */ /* 0x000fc60000744270 */
[----:B------:R-:W-:-:S05]  /*2970*/  FFMA R12, R27, R154, R12 ;  /* 0x0000009a1b0c7223 */ /* 0x000fca000000000c */
[----:B------:R-:W-:-:S05]  /*2980*/  F2FP.F16.F32.PACK_AB R12, RZ, R12 ;  /* 0x0000000cff0c723e */ /* 0x000fca00000000ff */
[----:B------:R3:W-:Y:S01]  /*2990*/  @P1 STG.E.U16 desc[UR36][R10.64+0x2], R12 ;  /* 0x0000020c0a001986 */ /* 0x0007e2000c101524 */
[----:B------:R-:W-:Y:S05]  /*29a0*/  @!P2 BRA `(.L_x_39) ;  /* 0x000000000004a947 */ /* 0x000fea0003800000 */
[----:B------:R4:W5:Y:S02]  /*29b0*/  LDG.E.LTC128B.U16 R152, desc[UR36][R6.64+0x10] ;  /* 0x0000102406987981 */ /* 0x000964000c1e1520 */
.L_x_39:
[----:B------:R-:W-:Y:S05]  /*29c0*/  BSYNC B1 ;  /* 0x0000000000017941 */ /* 0x000fea0003800000 */
.L_x_38:
[----:B---3-5:R-:W-:Y:S01]  /*29d0*/  HADD2.F32 R12, -RZ, R152.H0_H0 ;  /* 0x20000098ff0c7230 */ /* 0x028fe20000004100 */
        /* <DEDUP_REMOVED lines=9> */
.L_x_41:
[----:B------:R-:W-:Y:S05]  /*2a70*/  BSYNC B1 ;  /* 0x0000000000017941 */ /* 0x000fea0003800000 */
.L_x_40:
[----:B-----5:R-:W-:Y:S01]  /*2a80*/  HADD2.F32 R12, -RZ, R152.H0_H0 ;  /* 0x20000098ff0c7230 */ /* 0x020fe20000004100 */
[----:B------:R-:W-:Y:S01]  /*2a90*/  ISETP.GT.AND P0, PT, R0, 0x8, P0 ;  /* 0x000000080000780c */ /* 0x000fe20000704270 */
[----:B------:R-:W-:Y:S03]  /*2aa0*/  BSSY B1, `(.L_x_42) ;  /* 0x0000007000017945 */ /* 0x000fe60003800000 */
[----:B------:R-:W-:-:S04]  /*2ab0*/  FMUL R12, R12, R155 ;  /* 0x0000009b0c0c7220 */ /* 0x000fc80000400000 */
[----:B------:R-:W-:-:S05]  /*2ac0*/  FFMA R12, R29, R154, R12 ;  /* 0x0000009a1d0c7223 */ /* 0x000fca000000000c */
[----:B------:R-:W-:-:S05]  /*2ad0*/  F2FP.F16.F32.PACK_AB R12, RZ, R12 ;  /* 0x0000000cff0c723e */ /* 0x000fca00000000ff */
[----:B------:R0:W-:Y:S01]  /*2ae0*/  @P3 STG.E.U16 desc[UR36][R4.64+0x12], R12 ;  /* 0x0000120c04003986 */ /* 0x0001e2000c101524 */
[----:B------:R-:W-:Y:S05]  /*2af0*/  @!P0 BRA `(.L_x_43) ;  /* 0x0000000000048947 */ /* 0x000fea0003800000 */
[----:B------:R0:W5:Y:S02]  /*2b00*/  LDG.E.LTC128B.U16 R152, desc[UR36][R8.64+0x10] ;  /* 0x0000102408987981 */ /* 0x000164000c1e1520 */
.L_x_43:
[----:B------:R-:W-:Y:S05]  /*2b10*/  BSYNC B1 ;  /* 0x0000000000017941 */ /* 0x000fea0003800000 */
.L_x_42:
[----:B0----5:R-:W-:Y:S01]  /*2b20*/  HADD2.F32 R12, -RZ, R152.H0_H0 ;  /* 0x20000098ff0c7230 */ /* 0x021fe20000004100 */
[----:B------:R-:W-:Y:S01]  /*2b30*/  ISETP.GT.AND P1, PT, R0, 0x8, P1 ;  /* 0x000000080000780c */ /* 0x000fe20000f24270 */
[----:B------:R-:W-:Y:S03]  /*2b40*/  BSSY B1, `(.L_x_44) ;  /* 0x0000007000017945 */ /* 0x000fe60003800000 */
[----:B---3--:R-:W-:-:S04]  /*2b50*/  FMUL R13, R12, R155 ;  /* 0x0000009b0c0d7220 */ /* 0x008fc80000400000 */
[----:B------:R-:W-:-:S05]  /*2b60*/  FFMA R13, R30, R154, R13 ;  /* 0x0000009a1e0d7223 */ /* 0x000fca000000000d */
[----:B------:R-:W-:-:S05]  /*2b70*/  F2FP.F16.F32.PACK_AB R13, RZ, R13 ;  /* 0x0000000dff0d723e */ /* 0x000fca00000000ff */
[----:B------:R0:W-:Y:S01]  /*2b80*/  @P0 STG.E.U16 desc[UR36][R10.64+0x10], R13 ;  /* 0x0000100d0a000986 */ /* 0x0001e2000c101524 */
[----:B------:R-:W-:Y:S05]  /*2b90*/  @!P1 BRA `(.L_x_45) ;  /* 0x0000000000049947 */ /* 0x000fea0003800000 */
[----:B------:R3:W5:Y:S02]  /*2ba0*/  LDG.E.LTC128B.U16 R152, desc[UR36][R8.64+0x12] ;  /* 0x0000122408987981 */ /* 0x000764000c1e1520 */
.L_x_45:
[----:B------:R-:W-:Y:S05]  /*2bb0*/  BSYNC B1 ;  /* 0x0000000000017941 */ /* 0x000fea0003800000 */
.L_x_44:
        /* <DEDUP_REMOVED lines=10> */
.L_x_47:
[----:B------:R-:W-:Y:S05]  /*2c60*/  BSYNC B1 ;  /* 0x0000000000017941 */ /* 0x000fea0003800000 */
.L_x_46:
[----:B0----5:R-:W-:Y:S01]  /*2c70*/  HADD2.F32 R12, -RZ, R152.H0_H0 ;  /* 0x20000098ff0c7230 */ /* 0x021fe20000004100 */
        /* <DEDUP_REMOVED lines=9> */
.L_x_49:
[----:B------:R-:W-:Y:S05]  /*2d10*/  BSYNC B1 ;  /* 0x0000000000017941 */ /* 0x000fea0003800000 */
.L_x_48:
        /* <DEDUP_REMOVED lines=9> */
.L_x_51:
[----:B------:R-:W-:Y:S05]  /*2db0*/  BSYNC B1 ;  /* 0x0000000000017941 */ /* 0x000fea0003800000 */
.L_x_50:
[----:B0----5:R-:W-:Y:S01]  /*2dc0*/  HADD2.F32 R12, -RZ, R152.H0_H0 ;  /* 0x20000098ff0c7230 */ /* 0x021fe20000004100 */
        /* <DEDUP_REMOVED lines=8> */
.L_x_53:
[----:B------:R-:W-:Y:S05]  /*2e50*/  BSYNC B1 ;  /* 0x0000000000017941 */ /* 0x000fea0003800000 */
.L_x_52:
        /* <DEDUP_REMOVED lines=10> */
.L_x_55:
[----:B------:R-:W-:Y:S05]  /*2f00*/  BSYNC B1 ;  /* 0x0000000000017941 */ /* 0x000fea0003800000 */
.L_x_54:
        /* <DEDUP_REMOVED lines=10> */
.L_x_57:
[----:B------:R-:W-:Y:S05]  /*2fb0*/  BSYNC B1 ;  /* 0x0000000000017941 */ /* 0x000fea0003800000 */
.L_x_56:
        /* <DEDUP_REMOVED lines=9> */
.L_x_59:
[----:B------:R-:W-:Y:S05]  /*3050*/  BSYNC B1 ;  /* 0x0000000000017941 */ /* 0x000fea0003800000 */
.L_x_58:
        /* <DEDUP_REMOVED lines=9> */
.L_x_61:
[----:B------:R-:W-:Y:S05]  /*30f0*/  BSYNC B1 ;  /* 0x0000000000017941 */ /* 0x000fea0003800000 */
.L_x_60:
        /* <DEDUP_REMOVED lines=10> */
.L_x_63:
[----:B------:R-:W-:Y:S05]  /*31a0*/  BSYNC B1 ;  /* 0x0000000000017941 */ /* 0x000fea0003800000 */
.L_x_62:
        /* <DEDUP_REMOVED lines=10> */
.L_x_65:
[----:B------:R-:W-:Y:S05]  /*3250*/  BSYNC B1 ;  /* 0x0000000000017941 */ /* 0x000fea0003800000 */
.L_x_64:
        /* <DEDUP_REMOVED lines=9> */
.L_x_67:
[----:B------:R-:W-:Y:S05]  /*32f0*/  BSYNC B1 ;  /* 0x0000000000017941 */ /* 0x000fea0003800000 */
.L_x_66:
        /* <DEDUP_REMOVED lines=9> */
.L_x_69:
[----:B------:R-:W-:Y:S05]  /*3390*/  BSYNC B1 ;  /* 0x0000000000017941 */ /* 0x000fea0003800000 */
.L_x_68:
        /* <DEDUP_REMOVED lines=10> */
.L_x_71:
[----:B------:R-:W-:Y:S05]  /*3440*/  BSYNC B1 ;  /* 0x0000000000017941 */ /* 0x000fea0003800000 */
.L_x_70:
        /* <DEDUP_REMOVED lines=10> */
.L_x_73:
[----:B------:R-:W-:Y:S05]  /*34f0*/  BSYNC B1 ;  /* 0x0000000000017941 */ /* 0x000fea0003800000 */
.L_x_72:
        /* <DEDUP_REMOVED lines=9> */
.L_x_75:
[----:B------:R-:W-:Y:S05]  /*3590*/  BSYNC B1 ;  /* 0x0000000000017941 */ /* 0x000fea0003800000 */
.L_x_74:
        /* <DEDUP_REMOVED lines=9> */
.L_x_77:
[----:B------:R-:W-:Y:S05]  /*3630*/  BSYNC B1 ;  /* 0x0000000000017941 */ /* 0x000fea0003800000 */
.L_x_76:
        /* <DEDUP_REMOVED lines=10> */
.L_x_79:
[----:B------:R-:W-:Y:S05]  /*36e0*/  BSYNC B1 ;  /* 0x0000000000017941 */ /* 0x000fea0003800000 */
.L_x_78:
        /* <DEDUP_REMOVED lines=10> */
.L_x_81:
[----:B------:R-:W-:Y:S05]  /*3790*/  BSYNC B1 ;  /* 0x0000000000017941 */ /* 0x000fea0003800000 */
.L_x_80:
        /* <DEDUP_REMOVED lines=9> */
.L_x_83:
[----:B------:R-:W-:Y:S05]  /*3830*/  BSYNC B1 ;  /* 0x0000000000017941 */ /* 0x000fea0003800000 */
.L_x_82:
        /* <DEDUP_REMOVED lines=9> */
.L_x_85:
[----:B------:R-:W-:Y:S05]  /*38d0*/  BSYNC B1 ;  /* 0x0000000000017941 */ /* 0x000fea0003800000 */
.L_x_84:
        /* <DEDUP_REMOVED lines=10> */
.L_x_87:
[----:B------:R-:W-:Y:S05]  /*3980*/  BSYNC B1 ;  /* 0x0000000000017941 */ /* 0x000fea0003800000 */
.L_x_86:
        /* <DEDUP_REMOVED lines=10> */
.L_x_89:
[----:B------:R-:W-:Y:S05]  /*3a30*/  BSYNC B1 ;  /* 0x0000000000017941 */ /* 0x000fea0003800000 */
.L_x_88:
        /* <DEDUP_REMOVED lines=9> */
.L_x_91:
[----:B------:R-:W-:Y:S05]  /*3ad0*/  BSYNC B1 ;  /* 0x0000000000017941 */ /* 0x000fea0003800000 */
.L_x_90:
        /* <DEDUP_REMOVED lines=9> */
.L_x_93:
[----:B------:R-:W-:Y:S05]  /*3b70*/  BSYNC B1 ;  /* 0x0000000000017941 */ /* 0x000fea0003800000 */
.L_x_92:
        /* <DEDUP_REMOVED lines=10> */
.L_x_95:
[----:B------:R-:W-:Y:S05]  /*3c20*/  BSYNC B1 ;  /* 0x0000000000017941 */ /* 0x000fea0003800000 */
.L_x_94:
        /* <DEDUP_REMOVED lines=10> */
.L_x_97:
[----:B------:R-:W-:Y:S05]  /*3cd0*/  BSYNC B1 ;  /* 0x0000000000017941 */ /* 0x000fea0003800000 */
.L_x_96:
        /* <DEDUP_REMOVED lines=9> */
.L_x_99:
[----:B------:R-:W-:Y:S05]  /*3d70*/  BSYNC B1 ;  /* 0x0000000000017941 */ /* 0x000fea0003800000 */
.L_x_98:
        /* <DEDUP_REMOVED lines=9> */
.L_x_101:
[----:B------:R-:W-:Y:S05]  /*3e10*/  BSYNC B1 ;  /* 0x0000000000017941 */ /* 0x000fea0003800000 */
.L_x_100:
        /* <DEDUP_REMOVED lines=10> */
.L_x_103:
[----:B------:R-:W-:Y:S05]  /*3ec0*/  BSYNC B1 ;  /* 0x0000000000017941 */ /* 0x000fea0003800000 */
.L_x_102:
        /* <DEDUP_REMOVED lines=10> */
.L_x_105:
[----:B------:R-:W-:Y:S05]  /*3f70*/  BSYNC B1 ;  /* 0x0000000000017941 */ /* 0x000fea0003800000 */
.L_x_104:
        /* <DEDUP_REMOVED lines=9> */
.L_x_107:
[----:B------:R-:W-:Y:S05]  /*4010*/  BSYNC B1 ;  /* 0x0000000000017941 */ /* 0x000fea0003800000 */
.L_x_106:
        /* <DEDUP_REMOVED lines=9> */
.L_x_109:
[----:B------:R-:W-:Y:S05]  /*40b0*/  BSYNC B1 ;  /* 0x0000000000017941 */ /* 0x000fea0003800000 */
.L_x_108:
        /* <DEDUP_REMOVED lines=10> */
.L_x_111:
[----:B------:R-:W-:Y:S05]  /*4160*/  BSYNC B1 ;  /* 0x0000000000017941 */ /* 0x000fea0003800000 */
.L_x_110:
        /* <DEDUP_REMOVED lines=10> */
.L_x_113:
[----:B------:R-:W-:Y:S05]  /*4210*/  BSYNC B1 ;  /* 0x0000000000017941 */ /* 0x000fea0003800000 */
.L_x_112:
        /* <DEDUP_REMOVED lines=9> */
.L_x_115:
[----:B------:R-:W-:Y:S05]  /*42b0*/  BSYNC B1 ;  /* 0x0000000000017941 */ /* 0x000fea0003800000 */
.L_x_114:
        /* <DEDUP_REMOVED lines=9> */
.L_x_117:
[----:B------:R-:W-:Y:S05]  /*4350*/  BSYNC B1 ;  /* 0x0000000000017941 */ /* 0x000fea0003800000 */
.L_x_116:
        /* <DEDUP_REMOVED lines=10> */
.L_x_119:
[----:B------:R-:W-:Y:S05]  /*4400*/  BSYNC B1 ;  /* 0x0000000000017941 */ /* 0x000fea0003800000 */
.L_x_118:
        /* <DEDUP_REMOVED lines=10> */
.L_x_121:
[----:B------:R-:W-:Y:S05]  /*44b0*/  BSYNC B1 ;  /* 0x0000000000017941 */ /* 0x000fea0003800000 */
.L_x_120:
        /* <DEDUP_REMOVED lines=9> */
.L_x_123:
[----:B------:R-:W-:Y:S05]  /*4550*/  BSYNC B1 ;  /* 0x0000000000017941 */ /* 0x000fea0003800000 */
.L_x_122:
        /* <DEDUP_REMOVED lines=9> */
.L_x_125:
[----:B------:R-:W-:Y:S05]  /*45f0*/  BSYNC B1 ;  /* 0x0000000000017941 */ /* 0x000fea0003800000 */
.L_x_124:
        /* <DEDUP_REMOVED lines=10> */
.L_x_127:
[----:B------:R-:W-:Y:S05]  /*46a0*/  BSYNC B1 ;  /* 0x0000000000017941 */ /* 0x000fea0003800000 */
.L_x_126:
        /* <DEDUP_REMOVED lines=10> */
.L_x_129:
[----:B------:R-:W-:Y:S05]  /*4750*/  BSYNC B1 ;  /* 0x0000000000017941 */ /* 0x000fea0003800000 */
.L_x_128:
        /* <DEDUP_REMOVED lines=9> */
.L_x_131:
[----:B------:R-:W-:Y:S05]  /*47f0*/  BSYNC B1 ;  /* 0x0000000000017941 */ /* 0x000fea0003800000 */
.L_x_130:
        /* <DEDUP_REMOVED lines=9> */
.L_x_133:
[----:B------:R-:W-:Y:S05]  /*4890*/  BSYNC B1 ;  /* 0x0000000000017941 */ /* 0x000fea0003800000 */
.L_x_132:
        /* <DEDUP_REMOVED lines=10> */
.L_x_135:
[----:B------:R-:W-:Y:S05]  /*4940*/  BSYNC B1 ;  /* 0x0000000000017941 */ /* 0x000fea0003800000 */
.L_x_134:
        /* <DEDUP_REMOVED lines=10> */
.L_x_137:
[----:B------:R-:W-:Y:S05]  /*49f0*/  BSYNC B1 ;  /* 0x0000000000017941 */ /* 0x000fea0003800000 */
.L_x_136:
        /* <DEDUP_REMOVED lines=9> */
.L_x_139:
[----:B------:R-:W-:Y:S05]  /*4a90*/  BSYNC B1 ;  /* 0x0000000000017941 */ /* 0x000fea0003800000 */
.L_x_138:
        /* <DEDUP_REMOVED lines=9> */
.L_x_141:
[----:B------:R-:W-:Y:S05]  /*4b30*/  BSYNC B1 ;  /* 0x0000000000017941 */ /* 0x000fea0003800000 */
.L_x_140:
        /* <DEDUP_REMOVED lines=10> */
.L_x_143:
[----:B------:R-:W-:Y:S05]  /*4be0*/  BSYNC B1 ;  /* 0x0000000000017941 */ /* 0x000fea0003800000 */
.L_x_142:
        /* <DEDUP_REMOVED lines=10> */
.L_x_145:
[----:B------:R-:W-:Y:S05]  /*4c90*/  BSYNC B1 ;  /* 0x0000000000017941 */ /* 0x000fea0003800000 */
.L_x_144:
        /* <DEDUP_REMOVED lines=9> */
.L_x_147:
[----:B------:R-:W-:Y:S05]  /*4d30*/  BSYNC B1 ;  /* 0x0000000000017941 */ /* 0x000fea0003800000 */
.L_x_146:
        /* <DEDUP_REMOVED lines=9> */
.L_x_149:
[----:B------:R-:W-:Y:S05]  /*4dd0*/  BSYNC B1 ;  /* 0x0000000000017941 */ /* 0x000fea0003800000 */
.L_x_148:
        /* <DEDUP_REMOVED lines=10> */
.L_x_151:
[----:B------:R-:W-:Y:S05]  /*4e80*/  BSYNC B1 ;  /* 0x0000000000017941 */ /* 0x000fea0003800000 */
.L_x_150:
        /* <DEDUP_REMOVED lines=10> */
.L_x_153:
[----:B------:R-:W-:Y:S05]  /*4f30*/  BSYNC B1 ;  /* 0x0000000000017941 */ /* 0x000fea0003800000 */
.L_x_152:
        /* <DEDUP_REMOVED lines=9> */
.L_x_155:
[----:B------:R-:W-:Y:S05]  /*4fd0*/  BSYNC B1 ;  /* 0x0000000000017941 */ /* 0x000fea0003800000 */
.L_x_154:
        /* <DEDUP_REMOVED lines=9> */
.L_x_157:
[----:B------:R-:W-:Y:S05]  /*5070*/  BSYNC B1 ;  /* 0x0000000000017941 */ /* 0x000fea0003800000 */
.L_x_156:
        /* <DEDUP_REMOVED lines=10> */
.L_x_159:
[----:B------:R-:W-:Y:S05]  /*5120*/  BSYNC B1 ;  /* 0x0000000000017941 */ /* 0x000fea0003800000 */
.L_x_158:
        /* <DEDUP_REMOVED lines=10> */
.L_x_161:
[----:B------:R-:W-:Y:S05]  /*51d0*/  BSYNC B1 ;  /* 0x0000000000017941 */ /* 0x000fea0003800000 */
.L_x_160:
        /* <DEDUP_REMOVED lines=9> */
.L_x_163:
[----:B------:R-:W-:Y:S05]  /*5270*/  BSYNC B1 ;  /* 0x0000000000017941 */ /* 0x000fea0003800000 */
.L_x_162:
        /* <DEDUP_REMOVED lines=9> */
.L_x_165:
[----:B------:R-:W-:Y:S05]  /*5310*/  BSYNC B1 ;  /* 0x0000000000017941 */ /* 0x000fea0003800000 */
.L_x_164:
        /* <DEDUP_REMOVED lines=10> */
.L_x_167:
[----:B------:R-:W-:Y:S05]  /*53c0*/  BSYNC B1 ;  /* 0x0000000000017941 */ /* 0x000fea0003800000 */
.L_x_166:
        /* <DEDUP_REMOVED lines=10> */
.L_x_169:
[----:B------:R-:W-:Y:S05]  /*5470*/  BSYNC B1 ;  /* 0x0000000000017941 */ /* 0x000fea0003800000 */
.L_x_168:
        /* <DEDUP_REMOVED lines=9> */
.L_x_171:
[----:B------:R-:W-:Y:S05]  /*5510*/  BSYNC B1 ;  /* 0x0000000000017941 */ /* 0x000fea0003800000 */
.L_x_170:
        /* <DEDUP_REMOVED lines=9> */
.L_x_173:
[----:B------:R-:W-:Y:S05]  /*55b0*/  BSYNC B1 ;  /* 0x0000000000017941 */ /* 0x000fea0003800000 */
.L_x_172:
        /* <DEDUP_REMOVED lines=10> */
.L_x_175:
[----:B------:R-:W-:Y:S05]  /*5660*/  BSYNC B1 ;  /* 0x0000000000017941 */ /* 0x000fea0003800000 */
.L_x_174:
        /* <DEDUP_REMOVED lines=10> */
.L_x_177:
[----:B------:R-:W-:Y:S05]  /*5710*/  BSYNC B1 ;  /* 0x0000000000017941 */ /* 0x000fea0003800000 */
.L_x_176:
        /* <DEDUP_REMOVED lines=9> */
.L_x_179:
[----:B------:R-:W-:Y:S05]  /*57b0*/  BSYNC B1 ;  /* 0x0000000000017941 */ /* 0x000fea0003800000 */
.L_x_178:
        /* <DEDUP_REMOVED lines=9> */
.L_x_181:
[----:B------:R-:W-:Y:S05]  /*5850*/  BSYNC B1 ;  /* 0x0000000000017941 */ /* 0x000fea0003800000 */
.L_x_180:
        /* <DEDUP_REMOVED lines=10> */
.L_x_183:
[----:B------:R-:W-:Y:S05]  /*5900*/  BSYNC B1 ;  /* 0x0000000000017941 */ /* 0x000fea0003800000 */
.L_x_182:
        /* <DEDUP_REMOVED lines=10> */
.L_x_185:
[----:B------:R-:W-:Y:S05]  /*59b0*/  BSYNC B1 ;  /* 0x0000000000017941 */ /* 0x000fea0003800000 */
.L_x_184:
        /* <DEDUP_REMOVED lines=9> */
.L_x_187:
[----:B------:R-:W-:Y:S05]  /*5a50*/  BSYNC B1 ;  /* 0x0000000000017941 */ /* 0x000fea0003800000 */
.L_x_186:
        /* <DEDUP_REMOVED lines=9> */
.L_x_189:
[----:B------:R-:W-:Y:S05]  /*5af0*/  BSYNC B1 ;  /* 0x0000000000017941 */ /* 0x000fea0003800000 */
.L_x_188:
        /* <DEDUP_REMOVED lines=10> */
.L_x_191:
[----:B------:R-:W-:Y:S05]  /*5ba0*/  BSYNC B1 ;  /* 0x0000000000017941 */ /* 0x000fea0003800000 */
.L_x_190:
        /* <DEDUP_REMOVED lines=10> */
.L_x_193:
[----:B------:R-:W-:Y:S05]  /*5c50*/  BSYNC B1 ;  /* 0x0000000000017941 */ /* 0x000fea0003800000 */
.L_x_192:
        /* <DEDUP_REMOVED lines=9> */
.L_x_195:
[----:B------:R-:W-:Y:S05]  /*5cf0*/  BSYNC B1 ;  /* 0x0000000000017941 */ /* 0x000fea0003800000 */
.L_x_194:
        /* <DEDUP_REMOVED lines=9> */
.L_x_197:
[----:B------:R-:W-:Y:S05]  /*5d90*/  BSYNC B1 ;  /* 0x0000000000017941 */ /* 0x000fea0003800000 */
.L_x_196:
        /* <DEDUP_REMOVED lines=10> */
.L_x_199:
[----:B------:R-:W-:Y:S05]  /*5e40*/  BSYNC B1 ;  /* 0x0000000000017941 */ /* 0x000fea0003800000 */
.L_x_198:
        /* <DEDUP_REMOVED lines=10> */
.L_x_201:
[----:B------:R-:W-:Y:S05]  /*5ef0*/  BSYNC B1 ;  /* 0x0000000000017941 */ /* 0x000fea0003800000 */
.L_x_200:
        /* <DEDUP_REMOVED lines=9> */
.L_x_203:
[----:B------:R-:W-:Y:S05]  /*5f90*/  BSYNC B1 ;  /* 0x0000000000017941 */ /* 0x000fea0003800000 */
.L_x_202:
        /* <DEDUP_REMOVED lines=9> */
.L_x_205:
[----:B------:R-:W-:Y:S05]  /*6030*/  BSYNC B1 ;  /* 0x0000000000017941 */ /* 0x000fea0003800000 */
.L_x_204:
        /* <DEDUP_REMOVED lines=10> */
.L_x_207:
[----:B------:R-:W-:Y:S05]  /*60e0*/  BSYNC B1 ;  /* 0x0000000000017941 */ /* 0x000fea0003800000 */
.L_x_206:
        /* <DEDUP_REMOVED lines=10> */
.L_x_209:
[----:B------:R-:W-:Y:S05]  /*6190*/  BSYNC B1 ;  /* 0x0000000000017941 */ /* 0x000fea0003800000 */
.L_x_208:
        /* <DEDUP_REMOVED lines=9> */
.L_x_211:
[----:B------:R-:W-:Y:S05]  /*6230*/  BSYNC B1 ;  /* 0x0000000000017941 */ /* 0x000fea0003800000 */
.L_x_210:
        /* <DEDUP_REMOVED lines=9> */
.L_x_213:
[----:B------:R-:W-:Y:S05]  /*62d0*/  BSYNC B1 ;  /* 0x0000000000017941 */ /* 0x000fea0003800000 */
.L_x_212:
        /* <DEDUP_REMOVED lines=10> */
.L_x_215:
[----:B------:R-:W-:Y:S05]  /*6380*/  BSYNC B1 ;  /* 0x0000000000017941 */ /* 0x000fea0003800000 */
.L_x_214:
        /* <DEDUP_REMOVED lines=10> */
.L_x_217:
[----:B------:R-:W-:Y:S05]  /*6430*/  BSYNC B1 ;  /* 0x0000000000017941 */ /* 0x000fea0003800000 */
.L_x_216:
        /* <DEDUP_REMOVED lines=9> */
.L_x_219:
[----:B------:R-:W-:Y:S05]  /*64d0*/  BSYNC B1 ;  /* 0x0000000000017941 */ /* 0x000fea0003800000 */
.L_x_218:
        /* <DEDUP_REMOVED lines=9> */
.L_x_221:
[----:B------:R-:W-:Y:S05]  /*6570*/  BSYNC B1 ;  /* 0x0000000000017941 */ /* 0x000fea0003800000 */
.L_x_220:
        /* <DEDUP_REMOVED lines=10> */
.L_x_223:
[----:B------:R-:W-:Y:S05]  /*6620*/  BSYNC B1 ;  /* 0x0000000000017941 */ /* 0x000fea0003800000 */
.L_x_222:
        /* <DEDUP_REMOVED lines=10> */
.L_x_225:
[----:B------:R-:W-:Y:S05]  /*66d0*/  BSYNC B1 ;  /* 0x0000000000017941 */ /* 0x000fea0003800000 */
.L_x_224:
        /* <DEDUP_REMOVED lines=9> */
.L_x_227:
[----:B------:R-:W-:Y:S05]  /*6770*/  BSYNC B1 ;  /* 0x0000000000017941 */ /* 0x000fea0003800000 */
.L_x_226:
        /* <DEDUP_REMOVED lines=9> */
.L_x_229:
[----:B------:R-:W-:Y:S05]  /*6810*/  BSYNC B1 ;  /* 0x0000000000017941 */ /* 0x000fea0003800000 */
.L_x_228:
        /* <DEDUP_REMOVED lines=10> */
.L_x_231:
[----:B------:R-:W-:Y:S05]  /*68c0*/  BSYNC B1 ;  /* 0x0000000000017941 */ /* 0x000fea0003800000 */
.L_x_230:
        /* <DEDUP_REMOVED lines=10> */
.L_x_233:
[----:B------:R-:W-:Y:S05]  /*6970*/  BSYNC B1 ;  /* 0x0000000000017941 */ /* 0x000fea0003800000 */
.L_x_232:
        /* <DEDUP_REMOVED lines=9> */
.L_x_235:
[----:B------:R-:W-:Y:S05]  /*6a10*/  BSYNC B1 ;  /* 0x0000000000017941 */ /* 0x000fea0003800000 */
.L_x_234:
        /* <DEDUP_REMOVED lines=9> */
.L_x_237:
[----:B------:R-:W-:Y:S05]  /*6ab0*/  BSYNC B1 ;  /* 0x0000000000017941 */ /* 0x000fea0003800000 */
.L_x_236:
        /* <DEDUP_REMOVED lines=10> */
.L_x_239:
[----:B------:R-:W-:Y:S05]  /*6b60*/  BSYNC B1 ;  /* 0x0000000000017941 */ /* 0x000fea0003800000 */
.L_x_238:
        /* <DEDUP_REMOVED lines=10> */
.L_x_241:
[----:B------:R-:W-:Y:S05]  /*6c10*/  BSYNC B1 ;  /* 0x0000000000017941 */ /* 0x000fea0003800000 */
.L_x_240:
        /* <DEDUP_REMOVED lines=9> */
.L_x_243:
[----:B------:R-:W-:Y:S05]  /*6cb0*/  BSYNC B1 ;  /* 0x0000000000017941 */ /* 0x000fea0003800000 */
.L_x_242:
        /* <DEDUP_REMOVED lines=9> */
.L_x_245:
[----:B------:R-:W-:Y:S05]  /*6d50*/  BSYNC B1 ;  /* 0x0000000000017941 */ /* 0x000fea0003800000 */
.L_x_244:
        /* <DEDUP_REMOVED lines=10> */
.L_x_247:
[----:B------:R-:W-:Y:S05]  /*6e00*/  BSYNC B1 ;  /* 0x0000000000017941 */ /* 0x000fea0003800000 */
.L_x_246:
        /* <DEDUP_REMOVED lines=10> */
.L_x_249:
[----:B------:R-:W-:Y:S05]  /*6eb0*/  BSYNC B1 ;  /* 0x0000000000017941 */ /* 0x000fea0003800000 */
.L_x_248:
        /* <DEDUP_REMOVED lines=9> */
.L_x_251:
[----:B------:R-:W-:Y:S05]  /*6f50*/  BSYNC B1 ;  /* 0x0000000000017941 */ /* 0x000fea0003800000 */
.L_x_250:
        /* <DEDUP_REMOVED lines=9> */
.L_x_253:
[----:B------:R-:W-:Y:S05]  /*6ff0*/  BSYNC B1 ;  /* 0x0000000000017941 */ /* 0x000fea0003800000 */
.L_x_252:
        /* <DEDUP_REMOVED lines=10> */
.L_x_255:
[----:B------:R-:W-:Y:S05]  /*70a0*/  BSYNC B1 ;  /* 0x0000000000017941 */ /* 0x000fea0003800000 */
.L_x_254:
        /* <DEDUP_REMOVED lines=10> */
.L_x_257:
[----:B------:R-:W-:Y:S05]  /*7150*/  BSYNC B1 ;  /* 0x0000000000017941 */ /* 0x000fea0003800000 */
.L_x_256:
        /* <DEDUP_REMOVED lines=9> */
.L_x_259:
[----:B------:R-:W-:Y:S05]  /*71f0*/  BSYNC B1 ;  /* 0x0000000000017941 */ /* 0x000fea0003800000 */
.L_x_258:
        /* <DEDUP_REMOVED lines=9> */
.L_x_261:
[----:B------:R-:W-:Y:S05]  /*7290*/  BSYNC B1 ;  /* 0x0000000000017941 */ /* 0x000fea0003800000 */
.L_x_260:
        /* <DEDUP_REMOVED lines=10> */
.L_x_263:
[----:B------:R-:W-:Y:S05]  /*7340*/  BSYNC B1 ;  /* 0x0000000000017941 */ /* 0x000fea0003800000 */
.L_x_262:
        /* <DEDUP_REMOVED lines=10> */
.L_x_265:
[----:B------:R-:W-:Y:S05]  /*73f0*/  BSYNC B1 ;  /* 0x0000000000017941 */ /* 0x000fea0003800000 */
.L_x_264:
        /* <DEDUP_REMOVED lines=9> */
.L_x_267:
[----:B------:R-:W-:Y:S05]  /*7490*/  BSYNC B1 ;  /* 0x0000000000017941 */ /* 0x000fea0003800000 */
.L_x_266:
        /* <DEDUP_REMOVED lines=9> */
.L_x_269:
[----:B------:R-:W-:Y:S05]  /*7530*/  BSYNC B1 ;  /* 0x0000000000017941 */ /* 0x000fea0003800000 */
.L_x_268:
        /* <DEDUP_REMOVED lines=10> */
.L_x_271:
[----:B------:R-:W-:Y:S05]  /*75e0*/  BSYNC B1 ;  /* 0x0000000000017941 */ /* 0x000fea0003800000 */
.L_x_270:
        /* <DEDUP_REMOVED lines=10> */
.L_x_273:
[----:B------:R-:W-:Y:S05]  /*7690*/  BSYNC B1 ;  /* 0x0000000000017941 */ /* 0x000fea0003800000 */
.L_x_272:
        /* <DEDUP_REMOVED lines=9> */
.L_x_275:
[----:B------:R-:W-:Y:S05]  /*7730*/  BSYNC B1 ;  /* 0x0000000000017941 */ /* 0x000fea0003800000 */
.L_x_274:
        /* <DEDUP_REMOVED lines=9> */
.L_x_277:
[----:B------:R-:W-:Y:S05]  /*77d0*/  BSYNC B1 ;  /* 0x0000000000017941 */ /* 0x000fea0003800000 */
.L_x_276:
        /* <DEDUP_REMOVED lines=10> */
.L_x_279:
[----:B------:R-:W-:Y:S05]  /*7880*/  BSYNC B1 ;  /* 0x0000000000017941 */ /* 0x000fea0003800000 */
.L_x_278:
        /* <DEDUP_REMOVED lines=10> */
.L_x_281:
[----:B------:R-:W-:Y:S05]  /*7930*/  BSYNC B1 ;  /* 0x0000000000017941 */ /* 0x000fea0003800000 */
.L_x_280:
[----:B01--45:R-:W-:Y:S01]  /*7940*/  HADD2.F32 R6, -RZ, R152.H0_H0 ;  /* 0x20000098ff067230 */ /* 0x033fe20000004100 */
        /* <DEDUP_REMOVED lines=8> */
.L_x_283:
[----:B------:R-:W-:Y:S05]  /*79d0*/  BSYNC B1 ;  /* 0x0000000000017941 */ /* 0x000fea0003800000 */
.L_x_282:
[----:B0-2--5:R-:W-:Y:S01]  /*79e0*/  HADD2.F32 R4, -RZ, R152.H0_H0 ;  /* 0x20000098ff047230 */ /* 0x025fe20000004100 */
[----:B------:R-:W-:Y:S01]  /*79f0*/  ISETP.GT.AND P1, PT, R0, 0x8, P1 ;  /* 0x000000080000780c */ /* 0x000fe20000f24270 */
[----:B------:R-:W-:Y:S01]  /*7a00*/  @P0 IMAD.MOV.U32 R5, RZ, RZ, R11 ;  /* 0x000000ffff050224 */ /* 0x000fe200078e000b */
[----:B------:R-:W-:Y:S02]  /*7a10*/  BSSY B1, `(.L_x_284) ;  /* 0x0000008000017945 */ /* 0x000fe40003800000 */
[----:B------:R-:W-:Y:S01]  /*7a20*/  FMUL R3, R4, R155 ;  /* 0x0000009b04037220 */ /* 0x000fe20000400000 */
[----:B------:R-:W-:-:S03]  /*7a30*/  @P0 IMAD.MOV.U32 R4, RZ, RZ, R10 ;  /* 0x000000ffff040224 */ /* 0x000fc600078e000a */
[----:B------:R-:W-:-:S05]  /*7a40*/  FFMA R3, R150, R154, R3 ;  /* 0x0000009a96037223 */ /* 0x000fca0000000003 */
[----:B------:R-:W-:-:S05]  /*7a50*/  F2FP.F16.F32.PACK_AB R3, RZ, R3 ;  /* 0x00000003ff03723e */ /* 0x000fca00000000ff */
[----:B------:R0:W-:Y:S01]  /*7a60*/  @P0 STG.E.U16 desc[UR36][R4.64+0x1f0], R3 ;  /* 0x0001f00304000986 */ /* 0x0001e2000c101524 */
[----:B------:R-:W-:Y:S05]  /*7a70*/  @!P1 BRA `(.L_x_285) ;  /* 0x0000000000049947 */ /* 0x000fea0003800000 */
[----:B------:R2:W5:Y:S02]  /*7a80*/  LDG.E.LTC128B.U16 R152, desc[UR36][R8.64+0x1f2] ;  /* 0x0001f22408987981 */ /* 0x000564000c1e1520 */
.L_x_285:
[----:B------:R-:W-:Y:S05]  /*7a90*/  BSYNC B1 ;  /* 0x0000000000017941 */ /* 0x000fea0003800000 */
.L_x_284:
[----:B------:R-:W-:Y:S05]  /*7aa0*/  @!P1 BRA `(.L_x_286) ;  /* 0x0000002400309947 */ /* 0x000fea0003800000 */
[----:B-----5:R-:W-:-:S05]  /*7ab0*/  HADD2.F32 R152, -RZ, R152.H0_H0 ;  /* 0x20000098ff987230 */ /* 0x020fca0000004100 */
[----:B------:R-:W-:-:S04]  /*7ac0*/  FMUL R152, R152, R155 ;  /* 0x0000009b98987220 */ /* 0x000fc80000400000 */
[----:B------:R-:W-:-:S05]  /*7ad0*/  FFMA R152, R151, R154, R152 ;  /* 0x0000009a97987223 */ /* 0x000fca0000000098 */
[----:B------:R-:W-:-:S05]  /*7ae0*/  F2FP.F16.F32.PACK_AB R152, RZ, R152 ;  /* 0x00000098ff98723e */ /* 0x000fca00000000ff */
[----:B------:R4:W-:Y:S01]  /*7af0*/  STG.E.U16 desc[UR36][R10.64+0x1f2], R152 ;  /* 0x0001f2980a007986 */ /* 0x0009e2000c101524 */
[----:B------:R-:W-:Y:S05]  /*7b00*/  BRA `(.L_x_286) ;  /* 0x0000002400187947 */ /* 0x000fea0003800000 */
.L_x_33:
[----:B------:R-:W-:Y:S01]  /*7b10*/  ISETP.GT.AND P2, PT, R3, 0x1, PT ;  /* 0x000000010300780c */ /* 0x000fe20003f44270 */
[----:B------:R-:W-:Y:S01]  /*7b20*/  ULDC.64 UR4, c[0x0][0x5c0] ;  /* 0x0001700000047ab9 */ /* 0x000fe20000000a00 */
[-C--:B------:R-:W-:Y:S01]  /*7b30*/  FMUL R24, R24, R154.reuse ;  /* 0x0000009a18187220 */ /* 0x080fe20000400000 */
[-C--:B------:R-:W-:Y:S01]  /*7b40*/  FMUL R25, R25, R154.reuse ;  /* 0x0000009a19197220 */ /* 0x080fe20000400000 */
[----:B------:R-:W-:Y:S01]  /*7b50*/  ISETP.GT.AND P1, PT, R0, RZ, P2 ;  /* 0x000000ff0000720c */ /* 0x000fe20001724270 */
[-C--:B------:R-:W-:Y:S01]  /*7b60*/  FMUL R26, R26, R154.reuse ;  /* 0x0000009a1a1a7220 */ /* 0x080fe20000400000 */
[----:B------:R-:W-:Y:S01]  /*7b70*/  LEA R4, P4, R160, UR4, 0x1 ;  /* 0x00000004a0047c11 */ /* 0x000fe2000f8808ff */
[----:B------:R-:W-:Y:S01]  /*7b80*/  FMUL R27, R27, R154 ;  /* 0x0000009a1b1b7220 */ /* 0x000fe20000400000 */
[----:B------:R-:W-:Y:S01]  /*7b90*/  F2FP.F16.F32.PACK_AB R24, RZ, R24 ;  /* 0x00000018ff18723e */ /* 0x000fe200000000ff */
[-C--:B------:R-:W-:Y:S01]  /*7ba0*/  FMUL R28, R28, R154.reuse ;  /* 0x0000009a1c1c7220 */ /* 0x080fe20000400000 */
[----:B------:R-:W-:Y:S01]  /*7bb0*/  LEA.HI.X R5, R160, UR5, R171, 0x1, P4 ;  /* 0x00000005a0057c11 */ /* 0x000fe2000a0f0cab */
[-C--:B------:R-:W-:Y:S01]  /*7bc0*/  FMUL R29, R29, R154.reuse ;  /* 0x0000009a1d1d7220 */ /* 0x080fe20000400000 */
[----:B------:R-:W-:Y:S01]  /*7bd0*/  F2FP.F16.F32.PACK_AB R25, RZ, R25 ;  /* 0x00000019ff19723e */ /* 0x000fe200000000ff */
[-C--:B------:R-:W-:Y:S01]  /*7be0*/  FMUL R30, R30, R154.reuse ;  /* 0x0000009a1e1e7220 */ /* 0x080fe20000400000 */
[----:B------:R-:W-:Y:S01]  /*7bf0*/  ISETP.GT.AND P2, PT, R0, 0x8, P2 ;  /* 0x000000080000780c */ /* 0x000fe20001744270 */
[----:B------:R-:W-:Y:S01]  /*7c00*/  @P3 STG.E.U16 desc[UR36][R4.64], R24 ;  /* 0x0000001804003986 */ /* 0x000fe2000c101524 */
[C---:B------:R-:W-:Y:S01]  /*7c10*/  SHF.L.U64.HI R11, R10.reuse, 0x4, R11 ;  /* 0x000000040a0b7819 */ /* 0x040fe2000001020b */
[----:B------:R-:W-:Y:S01]  /*7c20*/  FMUL R31, R31, R154 ;  /* 0x0000009a1f1f7220 */ /* 0x000fe20000400000 */
[----:B------:R-:W-:Y:S01]  /*7c30*/  LEA R6, P3, R10, R4, 0x4 ;  /* 0x000000040a067211 */ /* 0x000fe200078620ff */
[----:B------:R-:W-:Y:S01]  /*7c40*/  @P1 STG.E.U16 desc[UR36][R4.64+0x2], R25 ;  /* 0x0000021904001986 */ /* 0x000fe2000c101524 */
[----:B------:R-:W-:Y:S01]  /*7c50*/  ISETP.GT.AND P1, PT, R0, 0x8, P0 ;  /* 0x000000080000780c */ /* 0x000fe20000724270 */
[----:B------:R-:W-:Y:S01]  /*7c60*/  FMUL R32, R32, R154 ;  /* 0x0000009a20207220 */ /* 0x000fe20000400000 */
[----:B------:R-:W-:Y:S01]  /*7c70*/  F2FP.F16.F32.PACK_AB R26, RZ, R26 ;  /* 0x0000001aff1a723e */ /* 0x000fe200000000ff */
[----:B------:R-:W-:Y:S01]  /*7c80*/  IMAD.X R7, R11, 0x1, R5, P3 ;  /* 0x000000010b077824 */ /* 0x000fe200018e0605 */
[----:B------:R-:W-:Y:S01]  /*7c90*/  F2FP.F16.F32.PACK_AB R27, RZ, R27 ;  /* 0x0000001bff1b723e */ /* 0x000fe200000000ff */
[-C--:B------:R-:W-:Y:S01]  /*7ca0*/  FMUL R33, R33, R154.reuse ;  /* 0x0000009a21217220 */ /* 0x080fe20000400000 */
[----:B------:R-:W-:Y:S01]  /*7cb0*/  ISETP.GT.AND P0, PT, R3, 0x8, PT ;  /* 0x000000080300780c */ /* 0x000fe20003f04270 */
[----:B------:R-:W-:Y:S01]  /*7cc0*/  FMUL R34, R34, R154 ;  /* 0x0000009a22227220 */ /* 0x000fe20000400000 */
[----:B------:R-:W-:Y:S01]  /*7cd0*/  F2FP.F16.F32.PACK_AB R28, RZ, R28 ;  /* 0x0000001cff1c723e */ /* 0x000fe200000000ff */
[-C--:B------:R-:W-:Y:S01]  /*7ce0*/  FMUL R35, R35, R154.reuse ;  /* 0x0000009a23237220 */ /* 0x080fe20000400000 */
[----:B------:R-:W-:Y:S01]  /*7cf0*/  ISETP.GT.AND P4, PT, R0, RZ, P0 ;  /* 0x000000ff0000720c */ /* 0x000fe20000784270 */
[-C--:B------:R-:W-:Y:S01]  /*7d00*/  FMUL R36, R36, R154.reuse ;  /* 0x0000009a24247220 */ /* 0x080fe20000400000 */
[----:B------:R-:W-:Y:S01]  /*7d10*/  F2FP.F16.F32.PACK_AB R29, RZ, R29 ;  /* 0x0000001dff1d723e */ /* 0x000fe200000000ff */
[----:B------:R-:W-:Y:S01]  /*7d20*/  @P1 STG.E.U16 desc[UR36][R6.64], R26 ;  /* 0x0000001a06001986 */ /* 0x000fe2000c101524 */
[----:B------:R-:W-:Y:S01]  /*7d30*/  ISETP.GT.AND P1, PT, R0, 0x8, P0 ;  /* 0x000000080000780c */ /* 0x000fe20000724270 */
[----:B------:R-:W-:Y:S01]  /*7d40*/  FMUL R37, R37, R154 ;  /* 0x0000009a25257220 */ /* 0x000fe20000400000 */
[----:B------:R-:W-:Y:S01]  /*7d50*/  F2FP.F16.F32.PACK_AB R30, RZ, R30 ;  /* 0x0000001eff1e723e */ /* 0x000fe200000000ff */
[----:B------:R-:W-:Y:S01]  /*7d60*/  @P2 STG.E.U16 desc[UR36][R6.64+0x2], R27 ;  /* 0x0000021b06002986 */ /* 0x000fe2000c101524 */
[----:B------:R-:W-:Y:S01]  /*7d70*/  ISETP.GT.AND P2, PT, R3, 0x9, PT ;  /* 0x000000090300780c */ /* 0x000fe20003f44270 */
[-C--:B------:R-:W-:Y:S01]  /*7d80*/  FMUL R38, R38, R154.reuse ;  /* 0x0000009a26267220 */ /* 0x080fe20000400000 */
[----:B------:R-:W-:Y:S01]  /*7d90*/  F2FP.F16.F32.PACK_AB R31, RZ, R31 ;  /* 0x0000001fff1f723e */ /* 0x000fe200000000ff */
[-C--:B------:R-:W-:Y:S01]  /*7da0*/  FMUL R39, R39, R154.reuse ;  /* 0x0000009a27277220 */ /* 0x080fe20000400000 */
[C---:B------:R-:W-:Y:S01]  /*7db0*/  ISETP.GT.AND P3, PT, R0.reuse, RZ, P2 ;  /* 0x000000ff0000720c */ /* 0x040fe20001764270 */
[----:B------:R-:W-:Y:S01]  /*7dc0*/  @P4 STG.E.U16 desc[UR36][R4.64+0x10], R28 ;  /* 0x0000101c04004986 */ /* 0x000fe2000c101524 */
[----:B------:R-:W-:Y:S01]  /*7dd0*/  ISETP.GT.AND P2, PT, R0, 0x8, P2 ;  /* 0x000000080000780c */ /* 0x000fe20001744270 */
        /* <DEDUP_REMOVED lines=8> */
[----:B------:R-:W-:Y:S01]  /*7e60*/  FMUL R44, R44, R154 ;  /* 0x0000009a2c2c7220 */ /* 0x000fe20000400000 */
[----:B------:R-:W-:Y:S01]  /*7e70*/  F2FP.F16.F32.PACK_AB R34, RZ, R34 ;  /* 0x00000022ff22723e */ /* 0x000fe200000000ff */
[----:B------:R-:W-:Y:S01]  /*7e80*/  @P3 STG.E.U16 desc[UR36][R4.64+0x12], R29 ;  /* 0x0000121d04003986 */ /* 0x000fe2000c101524 */
[----:B------:R-:W-:Y:S01]  /*7e90*/  ISETP.GT.AND P3, PT, R3, 0x11, PT ;  /* 0x000000110300780c */ /* 0x000fe20003f64270 */
[-C--:B------:R-:W-:Y:S01]  /*7ea0*/  FMUL R45, R45, R154.reuse ;  /* 0x0000009a2d2d7220 */ /* 0x080fe20000400000 */
[----:B------:R-:W-:Y:S01]  /*7eb0*/  F2FP.F16.F32.PACK_AB R35, RZ, R35 ;  /* 0x00000023ff23723e */ /* 0x000fe200000000ff */
[----:B------:R-:W-:Y:S01]  /*7ec0*/  @P1 STG.E.U16 desc[UR36][R6.64+0x10], R30 ;  /* 0x0000101e06001986 */ /* 0x000fe2000c101524 */
[----:B------:R-:W-:Y:S01]  /*7ed0*/  ISETP.GT.AND P1, PT, R0, 0x8, P0 ;  /* 0x000000080000780c */ /* 0x000fe20000724270 */
[-C--:B------:R-:W-:Y:S01]  /*7ee0*/  FMUL R46, R46, R154.reuse ;  /* 0x0000009a2e2e7220 */ /* 0x080fe20000400000 */
[----:B------:R-:W-:Y:S01]  /*7ef0*/  ISETP.GT.AND P0, PT, R3, 0x18, PT ;  /* 0x000000180300780c */ /* 0x000fe20003f04270 */
[----:B------:R-:W-:Y:S01]  /*7f00*/  @P2 STG.E.U16 desc[UR36][R6.64+0x12], R31 ;  /* 0x0000121f06002986 */ /* 0x000fe2000c101524 */
[C---:B------:R-:W-:Y:S01]  /*7f10*/  ISETP.GT.AND P2, PT, R0.reuse, RZ, P3 ;  /* 0x000000ff0000720c */ /* 0x040fe20001f44270 */
[-C--:B------:R-:W-:Y:S01]  /*7f20*/  FMUL R47, R47, R154.reuse ;  /* 0x0000009a2f2f7220 */ /* 0x080fe20000400000 */
[C---:B------:R-:W-:Y:S01]  /*7f30*/  ISETP.GT.AND P3, PT, R0.reuse, 0x8, P3 ;  /* 0x000000080000780c */ /* 0x040fe20001f64270 */
[----:B------:R-:W-:Y:S01]  /*7f40*/  @P4 STG.E.U16 desc[UR36][R4.64+0x20], R32 ;  /* 0x0000202004004986 */ /* 0x000fe2000c101524 */
[----:B------:R-:W-:Y:S01]  /*7f50*/  ISETP.GT.AND P4, PT, R0, RZ, P0 ;  /* 0x000000ff0000720c */ /* 0x000fe20000784270 */
[----:B------:R-:W-:Y:S01]  /*7f60*/  FMUL R48, R48, R154 ;  /* 0x0000009a30307220 */ /* 0x000fe20000400000 */
[----:B------:R-:W-:Y:S01]  /*7f70*/  F2FP.F16.F32.PACK_AB R36, RZ, R36 ;  /* 0x00000024ff24723e */ /* 0x000fe200000000ff */
[-C--:B------:R-:W-:Y:S01]  /*7f80*/  FMUL R49, R49, R154.reuse ;  /* 0x0000009a31317220 */ /* 0x080fe20000400000 */
[----:B------:R-:W-:Y:S01]  /*7f90*/  F2FP.F16.F32.PACK_AB R37, RZ, R37 ;  /* 0x00000025ff25723e */ /* 0x000fe200000000ff */
[----:B------:R-:W-:Y:S01]  /*7fa0*/  FMUL R50, R50, R154 ;  /* 0x0000009a32327220 */ /* 0x000fe20000400000 */
[----:B------:R-:W-:Y:S01]  /*7fb0*/  F2FP.F16.F32.PACK_AB R38, RZ, R38 ;  /* 0x00000026ff26723e */ /* 0x000fe200000000ff */
[----:B------:R-:W-:Y:S01]  /*7fc0*/  FMUL R51, R51, R154 ;  /* 0x0000009a33337220 */ /* 0x000fe20000400000 */
[----:B------:R-:W-:Y:S01]  /*7fd0*/  F2FP.F16.F32.PACK_AB R39, RZ, R39 ;  /* 0x00000027ff27723e */ /* 0x000fe200000000ff */
[----:B------:R-:W-:Y:S01]  /*7fe0*/  @P2 STG.E.U16 desc[UR36][R4.64+0x22], R33 ;  /* 0x0000222104002986 */ /* 0x000fe2000c101524 */
[----:B------:R-:W-:Y:S01]  /*7ff0*/  F2FP.F16.F32.PACK_AB R40, RZ, R40 ;  /* 0x00000028ff28723e */ /* 0x000fe200000000ff */
[-C--:B------:R-:W-:Y:S01]  /*8000*/  FMUL R52, R52, R154.reuse ;  /* 0x0000009a34347220 */ /* 0x080fe20000400000 */
[----:B------:R-:W-:Y:S01]  /*8010*/  F2FP.F16.F32.PACK_AB R41, RZ, R41 ;  /* 0x00000029ff29723e */ /* 0x000fe200000000ff */
[----:B------:R-:W-:Y:S01]  /*8020*/  @P1 STG.E.U16 desc[UR36][R6.64+0x20], R34 ;  /* 0x0000202206001986 */ /* 0x000fe2000c101524 */
[----:B------:R-:W-:Y:S01]  /*8030*/  ISETP.GT.AND P1, PT, R0, 0x8, P0 ;  /* 0x000000080000780c */ /* 0x000fe20000724270 */
[-C--:B------:R-:W-:Y:S01]  /*8040*/  FMUL R53, R53, R154.reuse ;  /* 0x0000009a35357220 */ /* 0x080fe20000400000 */
[C---:B------:R-:W-:Y:S01]  /*8050*/  ISETP.GT.AND P0, PT, R3.reuse, 0x20, PT ;  /* 0x000000200300780c */ /* 0x040fe20003f04270 */
[----:B------:R-:W-:Y:S01]  /*8060*/  @P3 STG.E.U16 desc[UR36][R6.64+0x22], R35 ;  /* 0x0000222306003986 */ /* 0x000fe2000c101524 */
[----:B------:R-:W-:Y:S01]  /*8070*/  ISETP.GT.AND P3, PT, R3, 0x19, PT ;  /* 0x000000190300780c */ /* 0x000fe20003f64270 */
[----:B------:R-:W-:Y:S01]  /*8080*/  FMUL R54, R54, R154 ;  /* 0x0000009a36367220 */ /* 0x000fe20000400000 */
[----:B------:R-:W-:Y:S01]  /*8090*/  F2FP.F16.F32.PACK_AB R42, RZ, R42 ;  /* 0x0000002aff2a723e */ /* 0x000fe200000000ff */
[----:B------:R-:W-:Y:S01]  /*80a0*/  @P4 STG.E.U16 desc[UR36][R4.64+0x30], R36 ;  /* 0x0000302404004986 */ /* 0x000fe2000c101524 */
[C---:B------:R-:W-:Y:S01]  /*80b0*/  ISETP.GT.AND P2, PT, R0.reuse, RZ, P3 ;  /* 0x000000ff0000720c */ /* 0x040fe20001f44270 */
[-C--:B------:R-:W-:Y:S01]  /*80c0*/  FMUL R55, R55, R154.reuse ;  /* 0x0000009a37377220 */ /* 0x080fe20000400000 */
[----:B------:R-:W-:Y:S01]  /*80d0*/  ISETP.GT.AND P3, PT, R0, 0x8, P3 ;  /* 0x000000080000780c */ /* 0x000fe20001f64270 */
[-C--:B------:R-:W-:Y:S01]  /*80e0*/  FMUL R56, R56, R154.reuse ;  /* 0x0000009a38387220 */ /* 0x080fe20000400000 */
[----:B------:R-:W-:Y:S01]  /*80f0*/  ISETP.GT.AND P4, PT, R0, RZ, P0 ;  /* 0x000000ff0000720c */ /* 0x000fe20000784270 */
[-C--:B------:R-:W-:Y:S01]  /*8100*/  FMUL R57, R57, R154.reuse ;  /* 0x0000009a39397220 */ /* 0x080fe20000400000 */
[----:B------:R-:W-:Y:S01]  /*8110*/  F2FP.F16.F32.PACK_AB R43, RZ, R43 ;  /* 0x0000002bff2b723e */ /* 0x000fe200000000ff */
[----:B------:R-:W-:Y:S01]  /*8120*/  FMUL R58, R58, R154 ;  /* 0x0000009a3a3a7220 */ /* 0x000fe20000400000 */
[----:B------:R-:W-:Y:S01]  /*8130*/  F2FP.F16.F32.PACK_AB R44, RZ, R44 ;  /* 0x0000002cff2c723e */ /* 0x000fe200000000ff */
[-C--:B------:R-:W-:Y:S01]  /*8140*/  FMUL R59, R59, R154.reuse ;  /* 0x0000009a3b3b7220 */ /* 0x080fe20000400000 */
[----:B------:R-:W-:Y:S01]  /*8150*/  F2FP.F16.F32.PACK_AB R45, RZ, R45 ;  /* 0x0000002dff2d723e */ /* 0x000fe200000000ff */
[----:B------:R-:W-:Y:S01]  /*8160*/  FMUL R60, R60, R154 ;  /* 0x0000009a3c3c7220 */ /* 0x000fe20000400000 */
[----:B------:R-:W-:Y:S01]  /*8170*/  F2FP.F16.F32.PACK_AB R46, RZ, R46 ;  /* 0x0000002eff2e723e */ /* 0x000fe200000000ff */
[----:B------:R-:W-:Y:S01]  /*8180*/  @P2 STG.E.U16 desc[UR36][R4.64+0x32], R37 ;  /* 0x0000322504002986 */ /* 0x000fe2000c101524 */
[----:B------:R-:W-:Y:S01]  /*8190*/  F2FP.F16.F32.PACK_AB R47, RZ, R47 ;  /* 0x0000002fff2f723e */ /* 0x000fe200000000ff */
[----:B------:R-:W-:Y:S01]  /*81a0*/  FMUL R61, R61, R154 ;  /* 0x0000009a3d3d7220 */ /* 0x000fe20000400000 */
[----:B------:R-:W-:Y:S01]  /*81b0*/  F2FP.F16.F32.PACK_AB R48, RZ, R48 ;  /* 0x00000030ff30723e */ /* 0x000fe200000000ff */
[----:B------:R-:W-:Y:S01]  /*81c0*/  @P1 STG.E.U16 desc[UR36][R6.64+0x30], R38 ;  /* 0x0000302606001986 */ /* 0x000fe2000c101524 */
[----:B------:R-:W-:Y:S01]  /*81d0*/  ISETP.GT.AND P1, PT, R0, 0x8, P0 ;  /* 0x000000080000780c */ /* 0x000fe20000724270 */
[-C--:B------:R-:W-:Y:S01]  /*81e0*/  FMUL R62, R62, R154.reuse ;  /* 0x0000009a3e3e7220 */ /* 0x080fe20000400000 */
[C---:B------:R-:W-:Y:S01]  /*81f0*/  ISETP.GT.AND P0, PT, R3.reuse, 0x28, PT ;  /* 0x000000280300780c */ /* 0x040fe20003f04270 */
[----:B------:R-:W-:Y:S01]  /*8200*/  @P3 STG.E.U16 desc[UR36][R6.64+0x32], R39 ;  /* 0x0000322706003986 */ /* 0x000fe2000c101524 */
[----:B------:R-:W-:Y:S01]  /*8210*/  ISETP.GT.AND P3, PT, R3, 0x21, PT ;  /* 0x000000210300780c */ /* 0x000fe20003f64270 */
[-C--:B------:R-:W-:Y:S01]  /*8220*/  FMUL R63, R63, R154.reuse ;  /* 0x0000009a3f3f7220 */ /* 0x080fe20000400000 */
[----:B------:R-:W-:Y:S01]  /*8230*/  F2FP.F16.F32.PACK_AB R49, RZ, R49 ;  /* 0x00000031ff31723e */ /* 0x000fe200000000ff */
[----:B------:R-:W-:Y:S01]  /*8240*/  @P4 STG.E.U16 desc[UR36][R4.64+0x40], R40 ;  /* 0x0000402804004986 */ /* 0x000fe2000c101524 */
[----:B------:R-:W-:Y:S01]  /*8250*/  ISETP.GT.AND P2, PT, R0, RZ, P3 ;  /* 0x000000ff0000720c */ /* 0x000fe20001f44270 */
[-C--:B------:R-:W-:Y:S01]  /*8260*/  FMUL R64, R64, R154.reuse ;  /* 0x0000009a40407220 */ /* 0x080fe20000400000 */
[C---:B------:R-:W-:Y:S01]  /*8270*/  ISETP.GT.AND P3, PT, R0.reuse, 0x8, P3 ;  /* 0x000000080000780c */ /* 0x040fe20001f64270 */
[-C--:B------:R-:W-:Y:S01]  /*8280*/  FMUL R65, R65, R154.reuse ;  /* 0x0000009a41417220 */ /* 0x080fe20000400000 */
        /* <DEDUP_REMOVED lines=248> */
[----:B------:R-:W-:-:S02]  /*9210*/  ISETP.GT.AND P1, PT, R0, 0x8, P0 ;  /* 0x000000080000780c */ /* 0x000fc40000724270 */
[C---:B------:R-:W-:Y:S01]  /*9220*/  ISETP.GT.AND P0, PT, R3.reuse, 0x78, PT ;  /* 0x000000780300780c */ /* 0x040fe20003f04270 */
[----:B------:R-:W-:Y:S01]  /*9230*/  @P3 STG.E.U16 desc[UR36][R6.64+0xd2], R79 ;  /* 0x0000d24f06003986 */ /* 0x000fe2000c101524 */
[----:B------:R-:W-:Y:S02]  /*9240*/  ISETP.GT.AND P3, PT, R3, 0x71, PT ;  /* 0x000000710300780c */ /* 0x000fe40003f64270 */
[----:B------:R-:W-:Y:S01]  /*9250*/  F2FP.F16.F32.PACK_AB R119, RZ, R119 ;  /* 0x00000077ff77723e */ /* 0x000fe200000000ff */
[----:B------:R-:W-:Y:S01]  /*9260*/  @P4 STG.E.U16 desc[UR36][R4.64+0xe0], R80 ;  /* 0x0000e05004004986 */ /* 0x000fe2000c101524 */
[C---:B------:R-:W-:Y:S02]  /*9270*/  ISETP.GT.AND P2, PT, R0.reuse, RZ, P3 ;  /* 0x000000ff0000720c */ /* 0x040fe40001f44270 */
[C---:B------:R-:W-:Y:S02]  /*9280*/  ISETP.GT.AND P3, PT, R0.reuse, 0x8, P3 ;  /* 0x000000080000780c */ /* 0x040fe40001f64270 */
[----:B------:R-:W-:-:S02]  /*9290*/  ISETP.GT.AND P4, PT, R0, RZ, P0 ;  /* 0x000000ff0000720c */ /* 0x000fc40000784270 */
[----:B------:R-:W-:Y:S02]  /*92a0*/  F2FP.F16.F32.PACK_AB R120, RZ, R120 ;  /* 0x00000078ff78723e */ /* 0x000fe400000000ff */
[----:B------:R-:W-:Y:S02]  /*92b0*/  F2FP.F16.F32.PACK_AB R121, RZ, R121 ;  /* 0x00000079ff79723e */ /* 0x000fe400000000ff */
[----:B------:R-:W-:Y:S02]  /*92c0*/  F2FP.F16.F32.PACK_AB R122, RZ, R122 ;  /* 0x0000007aff7a723e */ /* 0x000fe400000000ff */
[----:B------:R-:W-:Y:S01]  /*92d0*/  F2FP.F16.F32.PACK_AB R123, RZ, R123 ;  /* 0x0000007bff7b723e */ /* 0x000fe200000000ff */
[----:B------:R-:W-:Y:S01]  /*92e0*/  @P2 STG.E.U16 desc[UR36][R4.64+0xe2], R81 ;  /* 0x0000e25104002986 */ /* 0x000fe2000c101524 */
[----:B------:R-:W-:Y:S02]  /*92f0*/  F2FP.F16.F32.PACK_AB R124, RZ, R124 ;  /* 0x0000007cff7c723e */ /* 0x000fe400000000ff */
        /* <DEDUP_REMOVED lines=66> */
[----:B------:R-:W-:Y:S04]  /*9720*/  @P2 STG.E.U16 desc[UR36][R4.64+0x122], R97 ;  /* 0x0001226104002986 */ /* 0x000fe8000c101524 */
[----:B------:R-:W-:Y:S01]  /*9730*/  @P1 STG.E.U16 desc[UR36][R6.64+0x120], R98 ;  /* 0x0001206206001986 */ /* 0x000fe2000c101524 */
[----:B------:R-:W-:-:S02]  /*9740*/  ISETP.GT.AND P1, PT, R0, 0x8, P0 ;  /* 0x000000080000780c */ /* 0x000fc40000724270 */
[C---:B------:R-:W-:Y:S01]  /*9750*/  ISETP.GT.AND P0, PT, R3.reuse, 0xa0, PT ;  /* 0x000000a00300780c */ /* 0x040fe20003f04270 */
[----:B------:R-:W-:Y:S01]  /*9760*/  @P3 STG.E.U16 desc[UR36][R6.64+0x122], R99 ;  /* 0x0001226306003986 */ /* 0x000fe2000c101524 */
[----:B------:R-:W-:-:S03]  /*9770*/  ISETP.GT.AND P3, PT, R3, 0x99, PT ;  /* 0x000000990300780c */ /* 0x000fc60003f64270 */
[----:B------:R-:W-:Y:S01]  /*9780*/  @P4 STG.E.U16 desc[UR36][R4.64+0x130], R100 ;  /* 0x0001306404004986 */ /* 0x000fe2000c101524 */
[C---:B------:R-:W-:Y:S02]  /*9790*/  ISETP.GT.AND P2, PT, R0.reuse, RZ, P3 ;  /* 0x000000ff0000720c */ /* 0x040fe40001f44270 */
[C---:B------:R-:W-:Y:S02]  /*97a0*/  ISETP.GT.AND P3, PT, R0.reuse, 0x8, P3 ;  /* 0x000000080000780c */ /* 0x040fe40001f64270 */
[----:B------:R-:W-:-:S09]  /*97b0*/  ISETP.GT.AND P4, PT, R0, RZ, P0 ;  /* 0x000000ff0000720c */ /* 0x000fd20000784270 */
[----:B------:R-:W-:Y:S04]  /*97c0*/  @P2 STG.E.U16 desc[UR36][R4.64+0x132], R101 ;  /* 0x0001326504002986 */ /* 0x000fe8000c101524 */
[----:B------:R-:W-:Y:S01]  /*97d0*/  @P1 STG.E.U16 desc[UR36][R6.64+0x130], R102 ;  /* 0x0001306606001986 */ /* 0x000fe2000c101524 */
[----:B------:R-:W-:Y:S02]  /*97e0*/  ISETP.GT.AND P1, PT, R0, 0x8, P0 ;  /* 0x000000080000780c */ /* 0x000fe40000724270 */
        /* <DEDUP_REMOVED lines=76> */
[C---:B------:R-:W-:Y:S02]  /*9cb0*/  ISETP.GT.AND P3, PT, R0.reuse, RZ, P0 ;  /* 0x000000ff0000720c */ /* 0x040fe40000764270 */
[----:B------:R-:W-:-:S07]  /*9cc0*/  ISETP.GT.AND P0, PT, R0, 0x8, P0 ;  /* 0x000000080000780c */ /* 0x000fce0000704270 */
[----:B------:R-:W-:Y:S04]  /*9cd0*/  @P2 STG.E.U16 desc[UR36][R4.64+0x1b2], R133 ;  /* 0x0001b28504002986 */ /* 0x000fe8000c101524 */
[----:B------:R-:W-:Y:S01]  /*9ce0*/  @P1 STG.E.U16 desc[UR36][R6.64+0x1b0], R134 ;  /* 0x0001b08606001986 */ /* 0x000fe2000c101524 */
[----:B------:R-:W-:-:S03]  /*9cf0*/  ISETP.GT.AND P1, PT, R3, 0xe8, PT ;  /* 0x000000e80300780c */ /* 0x000fc60003f24270 */
        /* <DEDUP_REMOVED lines=11> */
[C---:B------:R-:W-:Y:S02]  /*9db0*/  ISETP.GT.AND P2, PT, R0.reuse, RZ, P0 ;  /* 0x000000ff0000720c */ /* 0x040fe40000744270 */
[----:B------:R-:W-:Y:S01]  /*9dc0*/  ISETP.GT.AND P0, PT, R0, 0x8, P0 ;  /* 0x000000080000780c */ /* 0x000fe20000704270 */
[----:B------:R-:W-:Y:S01]  /*9dd0*/  @P3 STG.E.U16 desc[UR36][R4.64+0x1d0], R140 ;  /* 0x0001d08c04003986 */ /* 0x000fe2000c101524 */
[----:B------:R-:W-:-:S04]  /*9de0*/  ISETP.GT.AND P3, PT, R3, 0xf0, PT ;  /* 0x000000f00300780c */ /* 0x000fc80003f64270 */
[C---:B------:R-:W-:Y:S02]  /*9df0*/  ISETP.GT.AND P4, PT, R0.reuse, RZ, P3 ;  /* 0x000000ff0000720c */ /* 0x040fe40001f84270 */
[----:B------:R-:W-:-:S03]  /*9e00*/  ISETP.GT.AND P3, PT, R0, 0x8, P3 ;  /* 0x000000080000780c */ /* 0x000fc60001f64270 */
[----:B------:R-:W-:Y:S01]  /*9e10*/  @P2 STG.E.U16 desc[UR36][R4.64+0x1d2], R141 ;  /* 0x0001d28d04002986 */ /* 0x000fe2000c101524 */
[----:B------:R-:W-:-:S03]  /*9e20*/  ISETP.GT.AND P2, PT, R3, 0xf8, PT ;  /* 0x000000f80300780c */ /* 0x000fc60003f44270 */
[----:B------:R-:W-:Y:S01]  /*9e30*/  @P1 STG.E.U16 desc[UR36][R6.64+0x1d0], R142 ;  /* 0x0001d08e06001986 */ /* 0x000fe2000c101524 */
[----:B------:R-:W-:-:S03]  /*9e40*/  ISETP.GT.AND P1, PT, R3, 0xf9, PT ;  /* 0x000000f90300780c */ /* 0x000fc60003f24270 */
[----:B------:R-:W-:Y:S01]  /*9e50*/  @P0 STG.E.U16 desc[UR36][R6.64+0x1d2], R143 ;  /* 0x0001d28f06000986 */ /* 0x000fe2000c101524 */
[----:B------:R-:W-:-:S03]  /*9e60*/  ISETP.GT.AND P0, PT, R3, 0xf1, PT ;  /* 0x000000f10300780c */ /* 0x000fc60003f04270 */
[----:B------:R-:W-:Y:S01]  /*9e70*/  @P4 STG.E.U16 desc[UR36][R4.64+0x1e0], R144 ;  /* 0x0001e09004004986 */ /* 0x000fe2000c101524 */
[C---:B------:R-:W-:Y:S02]  /*9e80*/  ISETP.GT.AND P4, PT, R0.reuse, RZ, P0 ;  /* 0x000000ff0000720c */ /* 0x040fe40000784270 */
[----:B------:R-:W-:-:S11]  /*9e90*/  ISETP.GT.AND P0, PT, R0, 0x8, P0 ;  /* 0x000000080000780c */ /* 0x000fd60000704270 */
[----:B------:R-:W-:Y:S01]  /*9ea0*/  @P4 STG.E.U16 desc[UR36][R4.64+0x1e2], R145 ;  /* 0x0001e29104004986 */ /* 0x000fe2000c101524 */
[C---:B------:R-:W-:Y:S02]  /*9eb0*/  ISETP.GT.AND P4, PT, R0.reuse, RZ, P2 ;  /* 0x000000ff0000720c */ /* 0x040fe40001784270 */
[C---:B------:R-:W-:Y:S01]  /*9ec0*/  ISETP.GT.AND P2, PT, R0.reuse, 0x8, P2 ;  /* 0x000000080000780c */ /* 0x040fe20001744270 */
[----:B------:R-:W-:Y:S01]  /*9ed0*/  @P3 STG.E.U16 desc[UR36][R6.64+0x1e0], R146 ;  /* 0x0001e09206003986 */ /* 0x000fe2000c101524 */
[C---:B------:R-:W-:Y:S02]  /*9ee0*/  ISETP.GT.AND P3, PT, R0.reuse, RZ, P1 ;  /* 0x000000ff0000720c */ /* 0x040fe40000f64270 */
[----:B------:R-:W-:Y:S01]  /*9ef0*/  ISETP.GT.AND P1, PT, R0, 0x8, P1 ;  /* 0x000000080000780c */ /* 0x000fe20000f24270 */
[----:B------:R-:W-:Y:S06]  /*9f00*/  @P0 STG.E.U16 desc[UR36][R6.64+0x1e2], R147 ;  /* 0x0001e29306000986 */ /* 0x000fec000c101524 */
[----:B------:R-:W-:Y:S04]  /*9f10*/  @P4 STG.E.U16 desc[UR36][R4.64+0x1f0], R148 ;  /* 0x0001f09404004986 */ /* 0x000fe8000c101524 */
[----:B------:R0:W-:Y:S02]  /*9f20*/  @P3 STG.E.U16 desc[UR36][R4.64+0x1f2], R149 ;  /* 0x0001f29504003986 */ /* 0x0001e4000c101524 */
[----:B0-----:R-:W-:-:S02]  /*9f30*/  @P2 IMAD.MOV.U32 R4, RZ, RZ, R6 ;  /* 0x000000ffff042224 */ /* 0x001fc400078e0006 */
[----:B------:R-:W-:-:S05]  /*9f40*/  @P2 IMAD.MOV.U32 R5, RZ, RZ, R7 ;  /* 0x000000ffff052224 */ /* 0x000fca00078e0007 */
[----:B------:R0:W-:Y:S04]  /*9f50*/  @P2 STG.E.U16 desc[UR36][R4.64+0x1f0], R150 ;  /* 0x0001f09604002986 */ /* 0x0001e8000c101524 */
[----:B------:R0:W-:Y:S02]  /*9f60*/  @P1 STG.E.U16 desc[UR36][R6.64+0x1f2], R151 ;  /* 0x0001f29706001986 */ /* 0x0001e4000c101524 */
.L_x_286:
[----:B------:R-:W-:Y:S05]  /*9f70*/  BSYNC B0 ;  /* 0x0000000000007941 */ /* 0x000fea0003800000 */
.L_x_32:
[----:B------:R-:W-:Y:S01]  /*9f80*/  ULDC UR4, c[0x0][0xc] ;  /* 0x0000030000047ab9 */ /* 0x000fe20000000800 */
[----:B------:R-:W-:Y:S01]  /*9f90*/  ULDC UR5, c[0x0][0x10] ;  /* 0x0000040000057ab9 */ /* 0x000fe20000000800 */
[----:B0-----:R-:W0:Y:S01]  /*9fa0*/  LDC R3, c[0x0][0x14] ;  /* 0x00000500ff037b82 */ /* 0x001e220000000800 */
[----:B------:R-:W-:Y:S01]  /*9fb0*/  UIMAD.WIDE.U32 UR4, UR4, UR5, URZ ;  /* 0x00000005040472a5 */ /* 0x000fe2000f8e003f */
[----:B------:R-:W-:Y:S01]  /*9fc0*/  PRMT R0, RZ, 0x7610, R0 ;  /* 0x00007610ff007816 */ /* 0x000fe20000000000 */
[----:B----45:R-:W-:Y:S02]  /*9fd0*/  IMAD.MOV.U32 R152, RZ, RZ, -0x1 ;  /* 0xffffffffff987424 */ /* 0x030fe400078e00ff */
[----:B------:R-:W-:Y:S02]  /*9fe0*/  IMAD.MOV.U32 R23, RZ, RZ, -0x1 ;  /* 0xffffffffff177424 */ /* 0x000fe400078e00ff */
[----:B0-----:R-:W-:-:S04]  /*9ff0*/  IMAD.WIDE.U32 R16, R3, UR4, R16 ;  /* 0x0000000403107c25 */ /* 0x001fc8000f8e0010 */
[----:B------:R-:W-:Y:S01]  /*a000*/  IMAD R3, R3, UR5, RZ ;  /* 0x0000000503037c24 */ /* 0x000fe2000f8e02ff */
[----:B------:R-:W-:Y:S02]  /*a010*/  ULDC.64 UR4, c[0x0][0x650] ;  /* 0x0001940000047ab9 */ /* 0x000fe40000000a00 */
[----:B------:R-:W-:Y:S01]  /*a020*/  ISETP.GE.U32.AND P0, PT, R16, UR4, PT ;  /* 0x0000000410007c0c */ /* 0x000fe2000bf06070 */
[----:B------:R-:W-:-:S05]  /*a030*/  IMAD.IADD R17, R17, 0x1, R3 ;  /* 0x0000000111117824 */ /* 0x000fca00078e0203 */
[----:B------:R-:W-:-:S13]  /*a040*/  ISETP.GE.U32.AND.EX P0, PT, R17, UR5, PT, P0 ;  /* 0x0000000511007c0c */ /* 0x000fda000bf06100 */
[----:B------:R-:W-:Y:S05]  /*a050*/  @P0 BRA `(.L_x_287) ;  /* 0x0000000400640947 */ /* 0x000fea0003800000 */
[----:B------:R-:W0:Y:S01]  /*a060*/  S2R R12, SR_CTAID.X ;  /* 0x00000000000c7919 */ /* 0x000e220000002500 */
[----:B------:R-:W4:Y:S01]  /*a070*/  LDC.64 R10, c[0x0][0x628] ;  /* 0x00018a00ff0a7b82 */ /* 0x000f220000000a00 */
[----:B------:R-:W-:Y:S01]  /*a080*/  ULDC UR4, c[0x0][0x150] ;  /* 0x0000540000047ab9 */ /* 0x000fe20000000800 */
[----:B-123--:R-:W-:Y:S01]  /*a090*/  IMAD.MOV.U32 R8, RZ, RZ, R16 ;  /* 0x000000ffff087224 */ /* 0x00efe200078e0010 */
[----:B------:R-:W1:Y:S01]  /*a0a0*/  S2R R24, SR_CTAID.Y ;  /* 0x0000000000187919 */ /* 0x000e620000002600 */
[----:B------:R-:W-:-:S04]  /*a0b0*/  IMAD.MOV.U32 R9, RZ, RZ, R17 ;  /* 0x000000ffff097224 */ /* 0x000fc800078e0011 */
[----:B------:R-:W2:Y:S08]  /*a0c0*/  LDC R21, c[0x0][0x144] ;  /* 0x00005100ff157b82 */ /* 0x000eb00000000800 */
[----:B------:R-:W3:Y:S08]  /*a0d0*/  LDC R0, c[0x0][0x630] ;  /* 0x00018c00ff007b82 */ /* 0x000ef00000000800 */
[----:B------:R-:W1:Y:S01]  /*a0e0*/  LDC.64 R14, c[0x0][0x620] ;  /* 0x00018800ff0e7b82 */ /* 0x000e620000000a00 */
[----:B----4-:R-:W-:-:S04]  /*a0f0*/  ISETP.NE.U32.AND P0, PT, R10, RZ, PT ;  /* 0x000000ff0a00720c */ /* 0x010fc80003f05070 */
[----:B------:R-:W-:Y:S02]  /*a100*/  ISETP.NE.AND.EX P0, PT, R11, RZ, PT, P0 ;  /* 0x000000ff0b00720c */ /* 0x000fe40003f05300 */
[----:B0-----:R-:W-:-:S05]  /*a110*/  I2FP.F32.U32 R3, R12 ;  /* 0x0000000c00037245 */ /* 0x001fca0000201000 */
[----:B------:R-:W-:-:S04]  /*a120*/  FMUL R3, R3, UR4 ;  /* 0x0000000403037c20 */ /* 0x000fc80008400000 */
[----:B------:R0:W4:Y:S02]  /*a130*/  F2I.U32.TRUNC.NTZ R20, R3 ;  /* 0x0000000300147305 */ /* 0x000124000020f000 */
[----:B--23--:R-:W-:Y:S05]  /*a140*/  @!P0 BRA `(.L_x_288) ;  /* 0x0000000000288947 */ /* 0x00cfea0003800000 */
[----:B0-----:R-:W0:Y:S02]  /*a150*/  LDC R3, c[0x0][0x634] ;  /* 0x00018d00ff037b82 */ /* 0x001e240000000800 */
        /* <DEDUP_REMOVED lines=9> */
.L_x_288:
[----:B------:R-:W2:Y:S01]  /*a1f0*/  LDC.64 R30, c[0x0][0x640] ;  /* 0x00019000ff1e7b82 */ /* 0x000ea20000000a00 */
[-CC-:B------:R-:W-:Y:S01]  /*a200*/  SHF.R.U64 R23, R8, R0.reuse, R9.reuse ;  /* 0x0000000008177219 */ /* 0x180fe20000001209 */
[----:B----4-:R-:W-:Y:S01]  /*a210*/  IMAD.MOV R20, RZ, RZ, -R20 ;  /* 0x000000ffff147224 */ /* 0x010fe200078e0a14 */
[----:B------:R-:W-:Y:S01]  /*a220*/  SHF.R.U32.HI R0, RZ, R0, R9 ;  /* 0x00000000ff007219 */ /* 0x000fe20000011609 */
[----:B------:R-:W-:Y:S01]  /*a230*/  ULDC UR4, c[0x0][0x154] ;  /* 0x0000550000047ab9 */ /* 0x000fe20000000800 */
[----:B0-----:R-:W-:Y:S01]  /*a240*/  IADD3 R3, P0, RZ, -R23, RZ ;  /* 0x80000017ff037210 */ /* 0x001fe20007f1e0ff */
[----:B------:R-:W-:Y:S02]  /*a250*/  IMAD R26, R21, R20, R12 ;  /* 0x00000014151a7224 */ /* 0x000fe400078e020c */
[----:B------:R-:W0:Y:S01]  /*a260*/  LDC R6, c[0x0][0x618] ;  /* 0x00018600ff067b82 */ /* 0x000e220000000800 */
[----:B------:R-:W-:Y:S02]  /*a270*/  IMAD.MOV.U32 R7, RZ, RZ, 0x1 ;  /* 0x00000001ff077424 */ /* 0x000fe400078e00ff */
[----:B------:R-:W-:-:S04]  /*a280*/  IMAD.X R5, RZ, RZ, ~R0, P0 ;  /* 0x000000ffff057224 */ /* 0x000fc800000e0e00 */
[-C--:B-1----:R-:W-:Y:S01]  /*a290*/  IMAD R0, R5, R14.reuse, RZ ;  /* 0x0000000e05007224 */ /* 0x082fe200078e02ff */
[----:B------:R-:W1:Y:S01]  /*a2a0*/  LDC R8, c[0x0][0x608] ;  /* 0x00018200ff087b82 */ /* 0x000e620000000800 */
[----:B------:R-:W-:-:S04]  /*a2b0*/  IMAD.WIDE.U32 R4, R3, R14, R16 ;  /* 0x0000000e03047225 */ /* 0x000fc800078e0010 */
[----:B------:R-:W-:Y:S01]  /*a2c0*/  IMAD R3, R3, R15, R0 ;  /* 0x0000000f03037224 */ /* 0x000fe200078e0200 */
[----:B------:R-:W-:Y:S02]  /*a2d0*/  I2FP.F32.U32 R0, R24 ;  /* 0x0000001800007245 */ /* 0x000fe40000201000 */
[----:B------:R-:W3:Y:S01]  /*a2e0*/  LDC R28, c[0x0][0x658] ;  /* 0x00019600ff1c7b82 */ /* 0x000ee20000000800 */
[----:B------:R-:W-:Y:S01]  /*a2f0*/  IMAD.IADD R3, R5, 0x1, R3 ;  /* 0x0000000105037824 */ /* 0x000fe200078e0203 */
[----:B--2---:R-:W-:Y:S01]  /*a300*/  ISETP.NE.U32.AND P0, PT, R30, RZ, PT ;  /* 0x000000ff1e00720c */ /* 0x004fe20003f05070 */
[----:B------:R-:W-:Y:S01]  /*a310*/  FMUL R0, R0, UR4 ;  /* 0x0000000400007c20 */ /* 0x000fe20008400000 */
[----:B------:R-:W-:Y:S02]  /*a320*/  IMAD.MOV.U32 R5, RZ, RZ, -0x1 ;  /* 0xffffffffff057424 */ /* 0x000fe400078e00ff */
[----:B------:R-:W-:Y:S01]  /*a330*/  ISETP.NE.AND.EX P0, PT, R31, RZ, PT, P0 ;  /* 0x000000ff1f00720c */ /* 0x000fe20003f05300 */
[----:B------:R2:W4:Y:S01]  /*a340*/  F2I.U32.TRUNC.NTZ R13, R0 ;  /* 0x00000000000d7305 */ /* 0x000522000020f000 */
[----:B------:R-:W2:Y:S01]  /*a350*/  LDC R15, c[0x0][0x148] ;  /* 0x00005200ff0f7b82 */ /* 0x000ea20000000800 */
[----:B0-----:R-:W-:-:S02]  /*a360*/  SHF.R.U64 R12, R4, R6, R3 ;  /* 0x00000006040c7219 */ /* 0x001fc40000001203 */
[----:B------:R-:W-:-:S05]  /*a370*/  SHF.R.U32.HI R3, RZ, R6, R3 ;  /* 0x00000006ff037219 */ /* 0x000fca0000011603 */
[----:B------:R-:W0:Y:S01]  /*a380*/  LDC R20, c[0x0][0x600] ;  /* 0x00018000ff147b82 */ /* 0x000e220000000800 */
[-CC-:B-1----:R-:W-:Y:S02]  /*a390*/  SHF.R.U64 R10, R12, R8.reuse, R3.reuse ;  /* 0x000000080c0a7219 */ /* 0x182fe40000001203 */
[----:B------:R-:W-:-:S05]  /*a3a0*/  SHF.R.U32.HI R3, RZ, R8, R3 ;  /* 0x00000008ff037219 */ /* 0x000fca0000011603 */
[----:B------:R-:W1:Y:S01]  /*a3b0*/  LDC R21, c[0x0][0x648] ;  /* 0x00019200ff157b82 */ /* 0x000e620000000800 */
[-C--:B---3--:R-:W-:Y:S02]  /*a3c0*/  SHF.L.U32 R4, R5, R28.reuse, RZ ;  /* 0x0000001c05047219 */ /* 0x088fe400000006ff */
[-CC-:B------:R-:W-:Y:S02]  /*a3d0*/  SHF.R.U64 R14, R10, R28.reuse, R3.reuse ;  /* 0x0000001c0a0e7219 */ /* 0x180fe40000001203 */
[----:B------:R-:W-:Y:S02]  /*a3e0*/  SHF.R.U32.HI R5, RZ, R28, R3 ;  /* 0x0000001cff057219 */ /* 0x000fe40000011603 */
[----:B------:R-:W-:Y:S01]  /*a3f0*/  LOP3.LUT R153, RZ, R4, RZ, 0x33, !PT ;  /* 0x00000004ff997212 */ /* 0x000fe200078e33ff */
[----:B------:R-:W3:Y:S01]  /*a400*/  LDC R25, c[0x0][0x638] ;  /* 0x00018e00ff197b82 */ /* 0x000ee20000000800 */
[----:B------:R-:W-:Y:S01]  /*a410*/  SHF.L.U32 R28, R7, R28, RZ ;  /* 0x0000001c071c7219 */ /* 0x000fe200000006ff */
[----:B------:R-:W-:-:S06]  /*a420*/  IMAD.MOV.U32 R4, RZ, RZ, R14 ;  /* 0x000000ffff047224 */ /* 0x000fcc00078e000e */
[----:B------:R-:W0:Y:S01]  /*a430*/  LDC R27, c[0x0][0x610] ;  /* 0x00018400ff1b7b82 */ /* 0x000e220000000800 */
[----:B----4-:R-:W-:Y:S05]  /*a440*/  @!P0 BRA `(.L_x_289) ;  /* 0x0000000000288947 */ /* 0x010fea0003800000 */
        /* <DEDUP_REMOVED lines=10> */
.L_x_289:
[----:B------:R-:W-:Y:S01]  /*a4f0*/  ISETP.NE.AND P0, PT, R2, 0x1, PT ;  /* 0x000000010200780c */ /* 0x000fe20003f05270 */
[----:B------:R-:W-:Y:S01]  /*a500*/  IMAD.MOV R13, RZ, RZ, -R13 ;  /* 0x000000ffff0d7224 */ /* 0x000fe200078e0a0d */
[----:B-12---:R-:W-:Y:S01]  /*a510*/  SHF.R.U64 R0, R4, R21, R5 ;  /* 0x0000001504007219 */ /* 0x006fe20000001205 */
[----:B0-----:R-:W-:Y:S01]  /*a520*/  VIADD R5, R20, 0xffffffff ;  /* 0xffffffff14057836 */ /* 0x001fe20000000000 */
[----:B------:R-:W-:-:S03]  /*a530*/  LOP3.LUT R153, R10, R153, RZ, 0xc0, !PT ;  /* 0x000000990a997212 */ /* 0x000fc600078ec0ff */
[----:B------:R-:W-:Y:S01]  /*a540*/  IMAD.MOV R3, RZ, RZ, -R0 ;  /* 0x000000ffff037224 */ /* 0x000fe200078e0a00 */
[----:B------:R-:W-:Y:S01]  /*a550*/  LOP3.LUT R5, R12, R5, RZ, 0xc0, !PT ;  /* 0x000000050c057212 */ /* 0x000fe200078ec0ff */
[----:B------:R-:W-:Y:S02]  /*a560*/  IMAD R153, R28, R0, R153 ;  /* 0x000000001c997224 */ /* 0x000fe400078e0299 */
[----:B---3--:R-:W-:Y:S02]  /*a570*/  IMAD R0, R3, R25, R14 ;  /* 0x0000001903007224 */ /* 0x008fe400078e020e */
[----:B------:R-:W-:Y:S02]  /*a580*/  @P0 IMAD R26, R15, R13, R24 ;  /* 0x0000000d0f1a0224 */ /* 0x000fe400078e0218 */
[----:B------:R-:W-:Y:S02]  /*a590*/  IMAD R4, R0, R20, R5 ;  /* 0x0000001400047224 */ /* 0x000fe400078e0205 */
[----:B------:R-:W-:-:S02]  /*a5a0*/  IMAD R153, R153, R27, R26 ;  /* 0x0000001b99997224 */ /* 0x000fc400078e021a */
[----:B------:R-:W-:-:S03]  /*a5b0*/  IMAD.MOV.U32 R3, RZ, RZ, 0x1 ;  /* 0x00000001ff037424 */ /* 0x000fc600078e00ff */
[----:B------:R-:W-:Y:S02]  /*a5c0*/  SEL R152, R4, R153, !P0 ;  /* 0x0000009904987207 */ /* 0x000fe40004000000 */
[----:B------:R-:W-:Y:S02]  /*a5d0*/  PRMT R0, R3, 0x7610, R0 ;  /* 0x0000761003007816 */ /* 0x000fe40000000000 */
[----:B------:R-:W-:-:S07]  /*a5e0*/  SEL R153, R153, R4, !P0 ;  /* 0x0000000499997207 */ /* 0x000fce0004000000 */
.L_x_287:
[----:B------:R-:W-:-:S13]  /*a5f0*/  LOP3.LUT P0, RZ, R0, 0xff, RZ, 0xc0, !PT ;  /* 0x000000ff00ff7812 */ /* 0x000fda000780c0ff */
[----:B------:R-:W-:Y:S05]  /*a600*/  @P0 BRA `(.L_x_290) ;  /* 0xffffff6800d00947 */ /* 0x000fea000383ffff */
[----:B------:R-:W-:Y:S05]  /*a610*/  EXIT ;  /* 0x000000000000794d */ /* 0x000fea0003800000 */
.L_x_7:
[----:B0-----:R-:W-:Y:S01]  /*a620*/  ULDC.64 UR4, c[0x0][0x650] ;  /* 0x0001940000047ab9 */ /* 0x001fe20000000a00 */
        /* <DEDUP_REMOVED lines=25> */
.L_x_292:
[----:B------:R-:W0:Y:S01]  /*a7c0*/  LDC.64 R26, c[0x0][0x640] ;  /* 0x00019000ff1a7b82 */ /* 0x000e220000000a00 */
[-CC-:B------:R-:W-:Y:S01]  /*a7d0*/  SHF.R.U64 R20, R12, R8.reuse, R13.reuse ;  /* 0x000000080c147219 */ /* 0x180fe2000000120d */
[----:B------:R-:W-:Y:S01]  /*a7e0*/  IMAD.MOV.U32 R30, RZ, RZ, 0x1 ;  /* 0x00000001ff1e7424 */ /* 0x000fe200078e00ff */
[----:B------:R-:W-:Y:S02]  /*a7f0*/  SHF.R.U32.HI R6, RZ, R8, R13 ;  /* 0x00000008ff067219 */ /* 0x000fe4000001160d */
[----:B------:R-:W-:-:S03]  /*a800*/  IADD3 R11, P0, RZ, -R20, RZ ;  /* 0x80000014ff0b7210 */ /* 0x000fc60007f1e0ff */
[----:B------:R-:W1:Y:S02]  /*a810*/  LDC R10, c[0x0][0x618] ;  /* 0x00018600ff0a7b82 */ /* 0x000e640000000800 */
[----:B------:R-:W-:-:S04]  /*a820*/  IMAD.X R7, RZ, RZ, ~R6, P0 ;  /* 0x000000ffff077224 */ /* 0x000fc800000e0e06 */
[-C--:B------:R-:W-:Y:S02]  /*a830*/  IMAD R8, R7, R22.reuse, RZ ;  /* 0x0000001607087224 */ /* 0x080fe400078e02ff */
[----:B------:R-:W2:Y:S01]  /*a840*/  LDC R12, c[0x0][0x608] ;  /* 0x00018200ff0c7b82 */ /* 0x000ea20000000800 */
[----:B------:R-:W-:-:S04]  /*a850*/  IMAD.WIDE.U32 R6, R11, R22, R16 ;  /* 0x000000160b067225 */ /* 0x000fc800078e0010 */
[----:B------:R-:W-:-:S03]  /*a860*/  IMAD R11, R11, R23, R8 ;  /* 0x000000170b0b7224 */ /* 0x000fc600078e0208 */
[----:B------:R-:W3:Y:S01]  /*a870*/  LDC R25, c[0x0][0x658] ;  /* 0x00019600ff197b82 */ /* 0x000ee20000000800 */
[----:B------:R-:W-:Y:S01]  /*a880*/  IMAD.IADD R7, R7, 0x1, R11 ;  /* 0x0000000107077824 */ /* 0x000fe200078e020b */
[----:B0-----:R-:W-:-:S04]  /*a890*/  ISETP.NE.U32.AND P0, PT, R26, RZ, PT ;  /* 0x000000ff1a00720c */ /* 0x001fc80003f05070 */
[----:B------:R-:W-:Y:S02]  /*a8a0*/  ISETP.NE.AND.EX P0, PT, R27, RZ, PT, P0 ;  /* 0x000000ff1b00720c */ /* 0x000fe40003f05300 */
[----:B------:R-:W0:Y:S01]  /*a8b0*/  LDC R23, c[0x0][0x600] ;  /* 0x00018000ff177b82 */ /* 0x000e220000000800 */
[-CC-:B-1----:R-:W-:Y:S02]  /*a8c0*/  SHF.R.U64 R8, R6, R10.reuse, R7.reuse ;  /* 0x0000000a06087219 */ /* 0x182fe40000001207 */
[----:B------:R-:W-:Y:S01]  /*a8d0*/  SHF.R.U32.HI R7, RZ, R10, R7 ;  /* 0x0000000aff077219 */ /* 0x000fe20000011607 */
[----:B------:R-:W-:-:S04]  /*a8e0*/  IMAD.MOV.U32 R10, RZ, RZ, -0x1 ;  /* 0xffffffffff0a7424 */ /* 0x000fc800078e00ff */
        /* <DEDUP_REMOVED lines=21> */
.L_x_293:
[----:B------:R-:W-:Y:S01]  /*aa40*/  ISETP.NE.AND P0, PT, R2, 0x1, PT ;  /* 0x000000010200780c */ /* 0x000fe20003f05270 */
[----:B0-----:R-:W-:Y:S01]  /*aa50*/  VIADD R11, R23, 0xffffffff ;  /* 0xffffffff170b7836 */ /* 0x001fe20000000000 */
[----:B-1----:R-:W-:Y:S02]  /*aa60*/  SHF.R.U64 R6, R6, R24, R7 ;  /* 0x0000001806067219 */ /* 0x002fe40000001207 */
[----:B------:R-:W-:Y:S02]  /*aa70*/  SHF.L.U32 R30, R30, R25, RZ ;  /* 0x000000191e1e7219 */ /* 0x000fe400000006ff */
[----:B------:R-:W-:Y:S01]  /*aa80*/  LOP3.LUT R5, R21, R32, RZ, 0xc0, !PT ;  /* 0x0000002015057212 */ /* 0x000fe200078ec0ff */
[----:B------:R-:W-:-:S04]  /*aa90*/  IMAD.MOV R7, RZ, RZ, -R6 ;  /* 0x000000ffff077224 */ /* 0x000fc800078e0a06 */
[----:B------:R-:W-:Y:S01]  /*aaa0*/  IMAD R6, R30, R6, R5 ;  /* 0x000000061e067224 */ /* 0x000fe200078e0205 */
[----:B------:R-:W-:Y:S01]  /*aab0*/  LOP3.LUT R5, R8, R11, RZ, 0xc0, !PT ;  /* 0x0000000b08057212 */ /* 0x000fe200078ec0ff */
[----:B------:R-:W-:Y:S02]  /*aac0*/  @P0 IMAD R3, R9, R14, R4 ;  /* 0x0000000e09030224 */ /* 0x000fe400078e0204 */
[----:B--2---:R-:W-:Y:S02]  /*aad0*/  IMAD R4, R7, R28, R22 ;  /* 0x0000001c07047224 */ /* 0x004fe400078e0216 */
[----:B---3--:R-:W-:Y:S02]  /*aae0*/  IMAD R3, R6, R29, R3 ;  /* 0x0000001d06037224 */ /* 0x008fe400078e0203 */
[----:B------:R-:W-:Y:S02]  /*aaf0*/  IMAD R4, R4, R23, R5 ;  /* 0x0000001704047224 */ /* 0x000fe400078e0205 */
[----:B------:R-:W-:-:S02]  /*ab00*/  IMAD.MOV.U32 R8, RZ, RZ, 0x1 ;  /* 0x00000001ff087424 */ /* 0x000fc400078e00ff */
[----:B------:R-:W-:Y:S01]  /*ab10*/  IMAD.MOV.U32 R6, RZ, RZ, R20 ;  /* 0x000000ffff067224 */ /* 0x000fe200078e0014 */
[----:B------:R-:W-:Y:S02]  /*ab20*/  SEL R7, R4, R3, !P0 ;  /* 0x0000000304077207 */ /* 0x000fe40004000000 */
[----:B------:R-:W-:-:S07]  /*ab30*/  SEL R13, R3, R4, !P0 ;  /* 0x00000004030d7207 */ /* 0x000fce0004000000 */
.L_x_291:
[----:B------:R-:W-:-:S08]  /*ab40*/  NOP ;  /* 0x0000000000007918 */ /* 0x000fd00000000000 */
[----:B------:R-:W0:-:S00]  /*ab50*/  USETMAXREG.DEALLOC.CTAPOOL 0x28 ;  /* 0x00000028000079c8 */ /* 0x000e0000080e0500 */
[----:B0-----:R-:W-:-:S13]  /*ab60*/  ISETP.NE.AND P0, PT, R0, RZ, PT ;  /* 0x000000ff0000720c */ /* 0x001fda0003f05270 */
[----:B------:R-:W-:Y:S05]  /*ab70*/  @P0 EXIT ;  /* 0x000000000000094d */ /* 0x000fea0003800000 */
[----:B------:R-:W-:Y:S01]  /*ab80*/  LOP3.LUT P0, RZ, R8, 0xff, RZ, 0xc0, !PT ;  /* 0x000000ff08ff7812 */ /* 0x000fe2000780c0ff */
[----:B------:R-:W-:Y:S02]  /*ab90*/  IMAD.MOV.U32 R0, RZ, RZ, 0x1 ;  /* 0x00000001ff007424 */ /* 0x000fe400078e00ff */
[----:B------:R-:W-:-:S10]  /*aba0*/  IMAD.MOV.U32 R3, RZ, RZ, RZ ;  /* 0x000000ffff037224 */ /* 0x000fd400078e00ff */
[----:B------:R-:W-:Y:S05]  /*abb0*/  @!P0 BRA `(.L_x_294) ;  /* 0x0000000c00748947 */ /* 0x000fea0003800000 */
[----:B------:R-:W0:Y:S01]  /*abc0*/  LDC R0, c[0x0][0x28c] ;  /* 0x0000a300ff007b82 */ /* 0x000e220000000800 */
[----:B------:R-:W-:Y:S01]  /*abd0*/  ULDC UR5, c[0x0][0x658] ;  /* 0x0001960000057ab9 */ /* 0x000fe20000000800 */
[----:B------:R-:W-:Y:S01]  /*abe0*/  UMOV UR7, 0xffffffff ;  /* 0xffffffff00077882 */ /* 0x000fe20000000000 */
[----:B------:R-:W-:Y:S01]  /*abf0*/  ULDC UR6, c[0x0][0xc] ;  /* 0x0000030000067ab9 */ /* 0x000fe20000000800 */
[----:B------:R-:W-:Y:S01]  /*ac00*/  USHF.L.U32 UR9, UR7, UR5, URZ ;  /* 0x0000000507097299 */ /* 0x000fe2000800063f */
[----:B------:R-:W-:Y:S01]  /*ac10*/  BSSY B0, `(.L_x_294) ;  /* 0x00000d7000007945 */ /* 0x000fe20003800000 */
[----:B------:R-:W-:Y:S01]  /*ac20*/  UMOV UR8, 0x1 ;  /* 0x0000000100087882 */ /* 0x000fe20000000000 */
[----:B------:R-:W-:Y:S01]  /*ac30*/  ULDC UR7, c[0x0][0x10] ;  /* 0x0000040000077ab9 */ /* 0x000fe20000000800 */
[----:B------:R-:W1:Y:S01]  /*ac40*/  S2UR UR10, SR_CgaCtaId ;  /* 0x00000000000a79c3 */ /* 0x000e620000008800 */
[----:B------:R-:W-:Y:S01]  /*ac50*/  UIMAD.WIDE.U32 UR6, UR6, UR7, URZ ;  /* 0x00000007060672a5 */ /* 0x000fe2000f8e003f */
[----:B------:R-:W-:Y:S01]  /*ac60*/  IMAD.MOV.U32 R9, RZ, RZ, 0x1 ;  /* 0x00000001ff097424 */ /* 0x000fe200078e00ff */
[----:B------:R-:W-:Y:S01]  /*ac70*/  USHF.L.U32 UR5, UR8, UR5, URZ ;  /* 0x0000000508057299 */ /* 0x000fe2000800063f */
[----:B------:R-:W-:Y:S01]  /*ac80*/  LOP3.LUT R12, R19, 0x2, RZ, 0xfc, !PT ;  /* 0x00000002130c7812 */ /* 0x000fe200078efcff */
[----:B------:R-:W-:Y:S01]  /*ac90*/  ULDC UR4, c[0x0][0x600] ;  /* 0x0001800000047ab9 */ /* 0x000fe20000000800 */
[----:B------:R-:W-:Y:S01]  /*aca0*/  ULDC UR8, c[0x0][0x14] ;  /* 0x0000050000087ab9 */ /* 0x000fe20000000800 */
[----:B------:R-:W-:-:S02]  /*acb0*/  UIADD3 UR4, UR4, -0x1, URZ ;  /* 0xffffffff04047890 */ /* 0x000fc4000fffe03f */
[----:B------:R-:W-:Y:S02]  /*acc0*/  UIMAD.WIDE.U32 UR30, UR6, UR8, URZ ;  /* 0x00000008061e72a5 */ /* 0x000fe4000f8e003f */
[----:B------:R-:W-:Y:S02]  /*acd0*/  UIMAD UR7, UR7, UR8, URZ ;  /* 0x00000008070772a4 */ /* 0x000fe4000f8e023f */
[----:B------:R-:W-:Y:S02]  /*ace0*/  ULOP3.LUT UR6, URZ, UR9, URZ, 0x33, !UPT ;  /* 0x000000093f067292 */ /* 0x000fe4000f8e333f */
[----:B------:R-:W-:Y:S01]  /*acf0*/  UIADD3 UR7, UR31, UR7, URZ ;  /* 0x000000071f077290 */ /* 0x000fe2000fffe03f */
[----:B0-----:R-:W-:Y:S01]  /*ad00*/  VIADD R0, R0, 0x7f ;  /* 0x0000007f00007836 */ /* 0x001fe20000000000 */
[----:B------:R-:W-:-:S04]  /*ad10*/  ULDC.64 UR38, c[0x0][0x198] ;  /* 0x0000660000267ab9 */ /* 0x000fc80000000a00 */
[----:B------:R-:W-:Y:S01]  /*ad20*/  SHF.R.S32.HI R3, RZ, 0x1f, R0 ;  /* 0x0000001fff037819 */ /* 0x000fe20000011400 */
[----:B-1----:R-:W-:-:S03]  /*ad30*/  IMAD.U32 R10, RZ, RZ, UR10 ;  /* 0x0000000aff0a7e24 */ /* 0x002fc6000f8e00ff */
[----:B------:R-:W-:Y:S01]  /*ad40*/  LEA.HI R3, R3, R0, RZ, 0x7 ;  /* 0x0000000003037211 */ /* 0x000fe200078f38ff */
[----:B------:R-:W-:-:S03]  /*ad50*/  IMAD.MOV.U32 R0, RZ, RZ, 0x1 ;  /* 0x00000001ff007424 */ /* 0x000fc600078e00ff */
[----:B------:R-:W-:Y:S01]  /*ad60*/  SHF.R.S32.HI R8, RZ, 0x7, R3 ;  /* 0x00000007ff087819 */ /* 0x000fe20000011403 */
[----:B------:R-:W-:-:S04]  /*ad70*/  IMAD.MOV.U32 R3, RZ, RZ, RZ ;  /* 0x000000ffff037224 */ /* 0x000fc800078e00ff */
[----:B------:R-:W-:-:S07]  /*ad80*/  VIADD R11, R8, 0x1 ;  /* 0x00000001080b7836 */ /* 0x000fce0000000000 */
.L_x_305:
[----:B------:R-:W-:-:S03]  /*ad90*/  UMOV UR8, 0xffffffff ;  /* 0xffffffff00087882 */ /* 0x000fc60000000000 */
[----:B------:R-:W-:Y:S05]  /*ada0*/  BRA.DIV UR8, `(.L_x_295) ;  /* 0x0000000e08987947 */ /* 0x000fea000b800000 */
[----:B------:R-:W-:-:S13]  /*adb0*/  ELECT P6, URZ, PT ;  /* 0x00000000003f782f */ /* 0x000fda00038c0000 */
.L_x_314:
[----:B------:R-:W0:Y:S01]  /*adc0*/  LDC R4, c[0x0][0x28c] ;  /* 0x0000a300ff047b82 */ /* 0x000e220000000800 */
[----:B------:R-:W-:Y:S01]  /*add0*/  BSSY B1, `(.L_x_296) ;  /* 0x0000047000017945 */ /* 0x000fe20003800000 */
[----:B0-----:R-:W-:-:S13]  /*ade0*/  ISETP.LT.OR P6, PT, R4, 0x1, !P6 ;  /* 0x000000010400780c */ /* 0x001fda00077c1670 */
[----:B------:R-:W-:Y:S05]  /*adf0*/  @P6 BRA `(.L_x_297) ;  /* 0x0000000400106947 */ /* 0x000fea0003800000 */
[----:B------:R-:W-:Y:S02]  /*ae00*/  IMAD R13, R13, 0x8, R10 ;  /* 0x000000080d0d7824 */ /* 0x000fe400078e020a */
[----:B------:R-:W-:Y:S02]  /*ae10*/  IMAD.SHL.U32 R20, R7, 0x100, RZ ;  /* 0x0000010007147824 */ /* 0x000fe400078e00ff */
[----:B------:R-:W-:Y:S02]  /*ae20*/  IMAD.MOV.U32 R21, RZ, RZ, RZ ;  /* 0x000000ffff157224 */ /* 0x000fe400078e00ff */
[----:B------:R-:W-:Y:S02]  /*ae30*/  IMAD.MOV.U32 R4, RZ, RZ, R11 ;  /* 0x000000ffff047224 */ /* 0x000fe400078e000b */
[----:B------:R-:W-:Y:S02]  /*ae40*/  IMAD.MOV.U32 R5, RZ, RZ, R0 ;  /* 0x000000ffff057224 */ /* 0x000fe400078e0000 */
[----:B------:R-:W-:-:S02]  /*ae50*/  IMAD.MOV.U32 R7, RZ, RZ, R3 ;  /* 0x000000ffff077224 */ /* 0x000fc400078e0003 */
[----:B------:R-:W-:-:S07]  /*ae60*/  IMAD.SHL.U32 R15, R13, 0x10, RZ ;  /* 0x000000100d0f7824 */ /* 0x000fce00078e00ff */
.L_x_300:
[----:B------:R-:W0:Y:S01]  /*ae70*/  S2UR UR8, SR_CgaCtaId ;  /* 0x00000000000879c3 */ /* 0x000e220000008800 */
[----:B------:R-:W-:Y:S02]  /*ae80*/  MOV R13, 0x400 ;  /* 0x00000400000d7802 */ /* 0x000fe40000000f00 */
[----:B------:R-:W-:-:S13]  /*ae90*/  LOP3.LUT P1, RZ, R18, 0x7f, RZ, 0xc0, !PT ;  /* 0x0000007f12ff7812 */ /* 0x000fda000782c0ff */
[----:B------:R-:W1:Y:S01]  /*aea0*/  @!P1 LDC R14, c[0x0][0x500] ;  /* 0x00014000ff0e9b82 */ /* 0x000e620000000800 */
[----:B0-----:R-:W-:-:S05]  /*aeb0*/  IMAD.U32 R10, RZ, RZ, UR8 ;  /* 0x00000008ff0a7e24 */ /* 0x001fca000f8e00ff */
[----:B------:R-:W-:Y:S02]  /*aec0*/  LEA R24, R10, R13, 0x18 ;  /* 0x0000000d0a187211 */ /* 0x000fe400078ec0ff */
[----:B------:R-:W-:-:S03]  /*aed0*/  SHF.L.U32 R13, R5, 0x1f, RZ ;  /* 0x0000001f050d7819 */ /* 0x000fc600000006ff */
[----:B------:R-:W-:-:S04]  /*aee0*/  IMAD R22, R7, 0x8, R24 ;  /* 0x0000000807167824 */ /* 0x000fc800078e0218 */
[----:B------:R-:W0:Y:S02]  /*aef0*/  SYNCS.PHASECHK.TRANS64.TRYWAIT P0, [R22+URZ+0x10], R13 ;  /* 0x0000100d160075a7 */ /* 0x000e24000800017f */
[----:B01----:R-:W-:Y:S05]  /*af00*/  @!P0 BRA `(.L_x_298) ;  /* 0x0000000c00608947 */ /* 0x003fea0003800000 */
.L_x_315:
[----:B0-----:R-:W-:Y:S01]  /*af10*/  PRMT R13, R12, 0x9910, RZ ;  /* 0x000099100c0d7816 */ /* 0x001fe200000000ff */
[----:B------:R0:W-:Y:S03]  /*af20*/  @!P1 SYNCS.ARRIVE.TRANS64 RZ, [R22+URZ], R14 ;  /* 0x0000000e16ff99a7 */ /* 0x0001e6000800003f */
[----:B------:R-:W-:-:S13]  /*af30*/  ISETP.NE.AND P0, PT, R13, 0x2, PT ;  /* 0x000000020d00780c */ /* 0x000fda0003f05270 */
[----:B0-----:R-:W-:Y:S05]  /*af40*/  @P0 BRA `(.L_x_299) ;  /* 0x0000000000040947 */ /* 0x001fea0003800000 */
[----:B------:R-:W-:Y:S01]  /*af50*/  BPT.TRAP 0x1 ;  /* 0x000000040000795c */ /* 0x000fe20000300000 */
.L_x_299:
[----:B------:R-:W-:Y:S01]  /*af60*/  IMAD R13, R7, 0x10, R10 ;  /* 0x00000010070d7824 */ /* 0x000fe200078e020a */
[----:B------:R-:W-:Y:S01]  /*af70*/  R2UR UR34, R21 ;  /* 0x00000000152272ca */ /* 0x000fe200000e0000 */
[----:B------:R-:W-:Y:S01]  /*af80*/  VIADD R4, R4, 0xffffffff ;  /* 0xffffffff04047836 */ /* 0x000fe20000000000 */
[----:B------:R-:W-:Y:S01]  /*af90*/  R2UR UR33, R22 ;  /* 0x00000000162172ca */ /* 0x000fe200000e0000 */
[----:B------:R-:W-:Y:S01]  /*afa0*/  IMAD.SHL.U32 R13, R13, 0x400, RZ ;  /* 0x000004000d0d7824 */ /* 0x000fe200078e00ff */
[----:B------:R-:W-:Y:S01]  /*afb0*/  R2UR UR36, R6 ;  /* 0x00000000062472ca */ /* 0x000fe200000e0000 */
[----:B------:R-:W-:Y:S01]  /*afc0*/  UIADD3 UR14, UP0, UR38, 0xf0, URZ ;  /* 0x000000f0260e7890 */ /* 0x000fe2000ff1e03f */
[----:B------:R-:W-:Y:S01]  /*afd0*/  R2UR UR35, R15 ;  /* 0x000000000f2372ca */ /* 0x000fe200000e0000 */
[--C-:B------:R-:W-:Y:S01]  /*afe0*/  IMAD R13, R13, 0x2, R24.reuse ;  /* 0x000000020d0d7824 */ /* 0x100fe200078e0218 */
[----:B------:R-:W-:Y:S01]  /*aff0*/  R2UR UR19, R20 ;  /* 0x00000000141372ca */ /* 0x000fe200000e0000 */
[----:B------:R-:W-:Y:S01]  /*b000*/  IMAD R24, R7, 0x10000, R24 ;  /* 0x0001000007187824 */ /* 0x000fe200078e0218 */
[----:B------:R-:W-:Y:S01]  /*b010*/  UIADD3 UR40, UP1, UR38, 0x1f0, URZ ;  /* 0x000001f026287890 */ /* 0x000fe2000ff3e03f */
[----:B------:R-:W-:Y:S01]  /*b020*/  ISETP.GT.AND P1, PT, R4, 0x1, PT ;  /* 0x000000010400780c */ /* 0x000fe20003f24270 */
[----:B------:R-:W-:Y:S01]  /*b030*/  UIADD3.X UR15, URZ, UR39, URZ, UP0, !UPT ;  /* 0x000000273f0f7290 */ /* 0x000fe200087fe43f */
[----:B------:R-:W-:Y:S01]  /*b040*/  R2UR UR24, R13 ;  /* 0x000000000d1872ca */ /* 0x000fe200000e0000 */
[----:B------:R-:W-:Y:S01]  /*b050*/  UIADD3 UR26, UR34, 0x40, URZ ;  /* 0x00000040221a7890 */ /* 0x000fe2000fffe03f */
[----:B------:R-:W-:Y:S01]  /*b060*/  R2UR UR8, R24 ;  /* 0x00000000180872ca */ /* 0x000fe200000e0000 */
[----:B------:R-:W-:Y:S01]  /*b070*/  UIADD3.X UR41, URZ, UR39, URZ, UP1, !UPT ;  /* 0x000000273f297290 */ /* 0x000fe20008ffe43f */
[----:B------:R-:W-:Y:S01]  /*b080*/  VIADD R7, R7, 0x1 ;  /* 0x0000000107077836 */ /* 0x000fe20000000000 */
[----:B------:R-:W-:Y:S01]  /*b090*/  UMOV UR13, 0xff0000 ;  /* 0x00ff0000000d7882 */ /* 0x000fe20000000000 */
[----:B------:R-:W-:Y:S01]  /*b0a0*/  UMOV UR22, 0x0 ;  /* 0x0000000000167882 */ /* 0x000fe20000000000 */
[----:B------:R-:W-:Y:S01]  /*b0b0*/  UMOV UR23, 0x10000000 ;  /* 0x1000000000177882 */ /* 0x000fe20000000000 */
[----:B------:R-:W-:Y:S01]  /*b0c0*/  UMOV UR25, UR33 ;  /* 0x0000002100197c82 */ /* 0x000fe20008000000 */
[----:B------:R-:W-:Y:S01]  /*b0d0*/  ISETP.NE.AND P0, PT, R7, 0x2, PT ;  /* 0x000000020700780c */ /* 0x000fe20003f05270 */
[----:B------:R-:W-:Y:S01]  /*b0e0*/  UMOV UR28, UR36 ;  /* 0x00000024001c7c82 */ /* 0x000fe20008000000 */
[----:B------:R-:W-:Y:S01]  /*b0f0*/  UMOV UR27, UR35 ;  /* 0x00000023001b7c82 */ /* 0x000fe20008000000 */
[----:B------:R-:W-:Y:S01]  /*b100*/  UMOV UR17, UR33 ;  /* 0x0000002100117c82 */ /* 0x000fe20008000000 */
[----:B------:R-:W-:Y:S01]  /*b110*/  UIADD3 UR32, UR24, 0x100, URZ ;  /* 0x0000010018207890 */ /* 0x000fe2000fffe03f */
[----:B------:R-:W-:Y:S01]  /*b120*/  SEL R14, RZ, 0x1, P0 ;  /* 0x00000001ff0e7807 */ /* 0x000fe20000000000 */
[----:B------:R-:W-:Y:S01]  /*b130*/  UIADD3 UR24, UR24, 0x4100, URZ ;  /* 0x0000410018187890 */ /* 0x000fe2000fffe03f */
[----:B------:R-:W-:Y:S01]  /*b140*/  VIADD R21, R21, 0x80 ;  /* 0x0000008015157836 */ /* 0x000fe20000000000 */
[----:B------:R-:W-:Y:S01]  /*b150*/  UIADD3 UR16, UR8, 0x10100, URZ ;  /* 0x0001010008107890 */ /* 0x000fe2000fffe03f */
[----:B------:R-:W-:Y:S01]  /*b160*/  LOP3.LUT R5, R5, R14, RZ, 0x3c, !PT ;  /* 0x0000000e05057212 */ /* 0x000fe200078e3cff */
[----:B------:R-:W-:Y:S01]  /*b170*/  UIADD3 UR8, UR8, 0x18100, URZ ;  /* 0x0001810008087890 */ /* 0x000fe2000fffe03f */
[----:B------:R-:W-:Y:S01]  /*b180*/  SEL R7, R7, RZ, P0 ;  /* 0x000000ff07077207 */ /* 0x000fe20000000000 */
[----:B------:R-:W-:Y:S01]  /*b190*/  UMOV UR18, UR34 ;  /* 0x0000002200127c82 */ /* 0x000fe20008000000 */
[----:B------:R-:W-:Y:S01]  /*b1a0*/  UMOV UR20, UR36 ;  /* 0x0000002400147c82 */ /* 0x000fe20008000000 */
[----:B------:R0:W-:Y:S01]  /*b1b0*/  UTMALDG.3D.MULTICAST [UR32], [UR14], UR13, desc[UR22] ;  /* 0x000016200e0073b4 */ /* 0x0001e2000801180d */
[----:B------:R-:W-:Y:S01]  /*b1c0*/  UMOV UR9, UR33 ;  /* 0x0000002100097c82 */ /* 0x000fe20008000000 */
[----:B------:R-:W-:Y:S01]  /*b1d0*/  UMOV UR11, UR19 ;  /* 0x00000013000b7c82 */ /* 0x000fe20008000000 */
[----:B------:R-:W-:Y:S01]  /*b1e0*/  UMOV UR12, UR36 ;  /* 0x00000024000c7c82 */ /* 0x000fe20008000000 */
[----:B------:R-:W-:Y:S01]  /*b1f0*/  UMOV UR10, UR26 ;  /* 0x0000001a000a7c82 */ /* 0x000fe20008000000 */
[----:B------:R0:W-:Y:S01]  /*b200*/  UTMALDG.3D.MULTICAST [UR24], [UR14], UR13, desc[UR22] ;  /* 0x000016180e0073b4 */ /* 0x0001e2000801180d */
[----:B------:R0:W-:Y:S01]  /*b210*/  UTMALDG.3D [UR16], [UR40], desc[UR22] ;  /* 0x00001610280075b4 */ /* 0x0001e20008011000 */
[----:B------:R0:W-:Y:S02]  /*b220*/  UTMALDG.3D [UR8], [UR40], desc[UR22] ;  /* 0x00001608280075b4 */ /* 0x0001e40008011000 */
[----:B0-----:R-:W-:Y:S05]  /*b230*/  @P1 BRA `(.L_x_300) ;  /* 0xfffffffc000c1947 */ /* 0x001fea000383ffff */
.L_x_297:
[----:B------:R-:W-:Y:S05]  /*b240*/  BSYNC B1 ;  /* 0x0000000000017941 */ /* 0x000fea0003800000 */
.L_x_296:
[----:B------:R-:W-:Y:S01]  /*b250*/  LOP3.LUT P1, RZ, R9, 0xff, RZ, 0xc0, !PT ;  /* 0x000000ff09ff7812 */ /* 0x000fe2000782c0ff */
[----:B------:R-:W-:Y:S01]  /*b260*/  IMAD.IADD R3, R8, 0x1, R3 ;  /* 0x0000000108037824 */ /* 0x000fe200078e0203 */
[----:B------:R-:W-:Y:S01]  /*b270*/  IADD3 R16, P2, R16, UR30, RZ ;  /* 0x0000001e10107c10 */ /* 0x000fe2000ff5e0ff */
[----:B------:R-:W-:Y:S01]  /*b280*/  ULDC.64 UR8, c[0x0][0x650] ;  /* 0x0001940000087ab9 */ /* 0x000fe20000000a00 */
[----:B------:R-:W-:Y:S01]  /*b290*/  BSSY B1, `(.L_x_301) ;  /* 0x000006c000017945 */ /* 0x000fe20003800000 */
[----:B------:R-:W-:Y:S01]  /*b2a0*/  IMAD.MOV.U32 R13, RZ, RZ, -0x1 ;  /* 0xffffffffff0d7424 */ /* 0x000fe200078e00ff */
[----:B------:R-:W-:Y:S01]  /*b2b0*/  ISETP.GT.U32.AND P0, PT, R3, 0x1, PT ;  /* 0x000000010300780c */ /* 0x000fe20003f04070 */
[----:B------:R-:W-:Y:S01]  /*b2c0*/  IMAD.MOV.U32 R7, RZ, RZ, -0x1 ;  /* 0xffffffffff077424 */ /* 0x000fe200078e00ff */
[----:B------:R-:W-:Y:S01]  /*b2d0*/  SHF.R.U32.HI R4, RZ, 0x1, R3 ;  /* 0x00000001ff047819 */ /* 0x000fe20000011603 */
[----:B------:R-:W-:Y:S01]  /*b2e0*/  IMAD.MOV.U32 R6, RZ, RZ, -0x1 ;  /* 0xffffffffff067424 */ /* 0x000fe200078e00ff */
[----:B------:R-:W-:-:S02]  /*b2f0*/  ISETP.LT.U32.AND P0, PT, R8, 0x2, P0 ;  /* 0x000000020800780c */ /* 0x000fc40000701070 */
[----:B------:R-:W-:Y:S01]  /*b300*/  IADD3.X R17, R17, UR7, RZ, P2, !PT ;  /* 0x0000000711117c10 */ /* 0x000fe200097fe4ff */
[----:B------:R-:W0:Y:S01]  /*b310*/  @P1 S2R R10, SR_CgaCtaId ;  /* 0x00000000000a1919 */ /* 0x000e220000008800 */
[----:B------:R-:W-:Y:S02]  /*b320*/  @P1 MOV R5, 0x400 ;  /* 0x0000040000051802 */ /* 0x000fe40000000f00 */
[----:B------:R-:W-:Y:S02]  /*b330*/  ISETP.GE.U32.AND P2, PT, R16, UR8, PT ;  /* 0x0000000810007c0c */ /* 0x000fe4000bf46070 */
[----:B------:R-:W-:Y:S02]  /*b340*/  LOP3.LUT R4, R4, 0x1, RZ, 0xc0, !PT ;  /* 0x0000000104047812 */ /* 0x000fe400078ec0ff */
[----:B------:R-:W-:Y:S02]  /*b350*/  LOP3.LUT R3, R3, 0x1, RZ, 0xc0, !PT ;  /* 0x0000000103037812 */ /* 0x000fe400078ec0ff */
[----:B------:R-:W-:-:S02]  /*b360*/  PRMT R9, RZ, 0x7610, R9 ;  /* 0x00007610ff097816 */ /* 0x000fc40000000009 */
[----:B0-----:R-:W-:-:S04]  /*b370*/  @P1 LEA R5, R10, R5, 0x18 ;  /* 0x000000050a051211 */ /* 0x001fc800078ec0ff */
[----:B------:R0:W-:Y:S01]  /*b380*/  @P1 SYNCS.ARRIVE.TRANS64.A1T0 RZ, [R5+URZ+0x38], RZ ;  /* 0x000038ff05ff19a7 */ /* 0x0001e2000810003f */
[----:B------:R-:W-:-:S04]  /*b390*/  ISETP.NE.U32.AND P1, PT, R4, 0x1, PT ;  /* 0x000000010400780c */ /* 0x000fc80003f25070 */
[----:B------:R-:W-:Y:S02]  /*b3a0*/  ISETP.GT.U32.AND P1, PT, R8, 0x1, !P1 ;  /* 0x000000010800780c */ /* 0x000fe40004f24070 */
[----:B0-----:R-:W-:Y:S02]  /*b3b0*/  SEL R5, RZ, 0x1, !P0 ;  /* 0x00000001ff057807 */ /* 0x001fe40004000000 */
[----:B------:R-:W-:Y:S02]  /*b3c0*/  ISETP.GE.U32.AND.EX P0, PT, R17, UR9, PT, P2 ;  /* 0x0000000911007c0c */ /* 0x000fe4000bf06120 */
[----:B------:R-:W-:-:S04]  /*b3d0*/  SEL R4, RZ, 0x1, !P1 ;  /* 0x00000001ff047807 */ /* 0x000fc80004800000 */
[----:B------:R-:W-:Y:S02]  /*b3e0*/  LOP3.LUT R0, R4, R0, R5, 0x96, !PT ;  /* 0x0000000004007212 */ /* 0x000fe400078e9605 */
[----:B------:R-:W-:-:S05]  /*b3f0*/  PRMT R4, RZ, 0x7610, R4 ;  /* 0x00007610ff047816 */ /* 0x000fca0000000004 */
[----:B------:R-:W-:Y:S05]  /*b400*/  @P0 BRA `(.L_x_302) ;  /* 0x0000000400500947 */ /* 0x000fea0003800000 */
[----:B------:R-:W0:Y:S01]  /*b410*/  S2R R15, SR_CTAID.X ;  /* 0x00000000000f7919 */ /* 0x000e220000002500 */
[----:B------:R-:W-:Y:S01]  /*b420*/  ULDC.64 UR8, c[0x0][0x628] ;  /* 0x00018a0000087ab9 */ /* 0x000fe20000000a00 */
[----:B------:R-:W1:Y:S01]  /*b430*/  LDC R20, c[0x0][0x144] ;  /* 0x00005100ff147b82 */ /* 0x000e620000000800 */
[----:B------:R-:W-:Y:S01]  /*b440*/  ISETP.NE.U32.AND P0, PT, RZ, UR8, PT ;  /* 0x00000008ff007c0c */ /* 0x000fe2000bf05070 */
[----:B------:R-:W2:Y:S01]  /*b450*/  S2R R13, SR_CTAID.Y ;  /* 0x00000000000d7919 */ /* 0x000ea20000002600 */
[----:B------:R-:W-:Y:S01]  /*b460*/  ULDC UR11, c[0x0][0x630] ;  /* 0x00018c00000b7ab9 */ /* 0x000fe20000000800 */
[----:B------:R-:W-:Y:S01]  /*b470*/  ULDC UR12, c[0x0][0x150] ;  /* 0x00005400000c7ab9 */ /* 0x000fe20000000800 */
[----:B------:R-:W-:Y:S01]  /*b480*/  ISETP.NE.AND.EX P0, PT, RZ, UR9, PT, P0 ;  /* 0x00000009ff007c0c */ /* 0x000fe2000bf05300 */
[----:B------:R-:W-:Y:S02]  /*b490*/  IMAD.MOV.U32 R4, RZ, RZ, R16 ;  /* 0x000000ffff047224 */ /* 0x000fe400078e0010 */
[----:B------:R-:W-:Y:S01]  /*b4a0*/  IMAD.MOV.U32 R5, RZ, RZ, R17 ;  /* 0x000000ffff057224 */ /* 0x000fe200078e0011 */
[----:B0-----:R-:W-:-:S09]  /*b4b0*/  I2FP.F32.U32 R22, R15 ;  /* 0x0000000f00167245 */ /* 0x001fd20000201000 */
[----:B------:R-:W-:Y:S05]  /*b4c0*/  @!P0 BRA `(.L_x_303) ;  /* 0x0000000000288947 */ /* 0x000fea0003800000 */
[----:B------:R-:W-:Y:S02]  /*b4d0*/  ULDC UR10, c[0x0][0x634] ;  /* 0x00018d00000a7ab9 */ /* 0x000fe40000000800 */
[----:B------:R-:W-:-:S05]  /*b4e0*/  IADD3 R5, P0, R16, UR10, RZ ;  /* 0x0000000a10057c10 */ /* 0x000fca000ff1e0ff */
[----:B------:R-:W-:-:S04]  /*b4f0*/  IMAD.X R21, RZ, RZ, R17, P0 ;  /* 0x000000ffff157224 */ /* 0x000fc800000e0611 */
[----:B------:R-:W-:-:S04]  /*b500*/  IMAD.WIDE.U32 R6, R21, UR8, RZ ;  /* 0x0000000815067c25 */ /* 0x000fc8000f8e00ff */
[----:B------:R-:W-:-:S04]  /*b510*/  IMAD.WIDE.U32 R6, P0, R5, UR9, R6 ;  /* 0x0000000905067c25 */ /* 0x000fc8000f800006 */
[----:B------:R-:W-:-:S04]  /*b520*/  IMAD.WIDE.U32 R4, R5, UR8, RZ ;  /* 0x0000000805047c25 */ /* 0x000fc8000f8e00ff */
[----:B------:R-:W-:Y:S01]  /*b530*/  IMAD.MOV.U32 R4, RZ, RZ, R7 ;  /* 0x000000ffff047224 */ /* 0x000fe200078e0007 */
[----:B------:R-:W-:Y:S01]  /*b540*/  IADD3 RZ, P1, R5, R6, RZ ;  /* 0x0000000605ff7210 */ /* 0x000fe20007f3e0ff */
[----:B------:R-:W-:-:S04]  /*b550*/  IMAD.X R5, RZ, RZ, RZ, P0 ;  /* 0x000000ffff057224 */ /* 0x000fc800000e06ff */
[----:B------:R-:W-:-:S08]  /*b560*/  IMAD.WIDE.U32.X R4, R21, UR9, R4, P1 ;  /* 0x0000000915047c25 */ /* 0x000fd000088e0404 */
.L_x_303:
[----:B------:R-:W-:Y:S01]  /*b570*/  FMUL R22, R22, UR12 ;  /* 0x0000000c16167c20 */ /* 0x000fe20008400000 */
[--C-:B------:R-:W-:Y:S01]  /*b580*/  SHF.R.U64 R14, R4, UR11, R5.reuse ;  /* 0x0000000b040e7c19 */ /* 0x100fe20008001205 */
[----:B------:R-:W-:Y:S01]  /*b590*/  ULDC.64 UR8, c[0x0][0x620] ;  /* 0x0001880000087ab9 */ /* 0x000fe20000000a00 */
[----:B------:R-:W-:Y:S01]  /*b5a0*/  SHF.R.U32.HI R4, RZ, UR11, R5 ;  /* 0x0000000bff047c19 */ /* 0x000fe20008011605 */
[----:B------:R-:W-:Y:S01]  /*b5b0*/  ULDC.64 UR10, c[0x0][0x640] ;  /* 0x00019000000a7ab9 */ /* 0x000fe20000000a00 */
[----:B------:R-:W-:Y:S01]  /*b5c0*/  IADD3 R5, P0, RZ, -R14, RZ ;  /* 0x8000000eff057210 */ /* 0x000fe20007f1e0ff */
[----:B------:R-:W0:Y:S04]  /*b5d0*/  F2I.U32.TRUNC.NTZ R22, R22 ;  /* 0x0000001600167305 */ /* 0x000e28000020f000 */
[----:B------:R-:W-:Y:S01]  /*b5e0*/  IMAD.X R4, RZ, RZ, ~R4, P0 ;  /* 0x000000ffff047224 */ /* 0x000fe200000e0e04 */
[----:B------:R-:W-:-:S03]  /*b5f0*/  ISETP.NE.U32.AND P0, PT, RZ, UR10, PT ;  /* 0x0000000aff007c0c */ /* 0x000fc6000bf05070 */
[----:B------:R-:W-:Y:S01]  /*b600*/  IMAD R4, R4, UR8, RZ ;  /* 0x0000000804047c24 */ /* 0x000fe2000f8e02ff */
[----:B------:R-:W-:-:S03]  /*b610*/  ISETP.NE.AND.EX P0, PT, RZ, UR11, PT, P0 ;  /* 0x0000000bff007c0c */ /* 0x000fc6000bf05300 */
[C---:B------:R-:W-:Y:S01]  /*b620*/  IMAD R7, R5.reuse, UR9, R4 ;  /* 0x0000000905077c24 */ /* 0x040fe2000f8e0204 */
[----:B------:R-:W-:Y:S01]  /*b630*/  ULDC UR9, c[0x0][0x154] ;  /* 0x0000550000097ab9 */ /* 0x000fe20000000800 */
[----:B------:R-:W-:Y:S01]  /*b640*/  IMAD.WIDE.U32 R4, R5, UR8, R16 ;  /* 0x0000000805047c25 */ /* 0x000fe2000f8e0010 */
[----:B------:R-:W-:-:S03]  /*b650*/  ULDC UR8, c[0x0][0x618] ;  /* 0x0001860000087ab9 */ /* 0x000fc60000000800 */
[----:B0-----:R-:W-:Y:S02]  /*b660*/  IMAD.MOV R6, RZ, RZ, -R22 ;  /* 0x000000ffff067224 */ /* 0x001fe400078e0a16 */
[----:B------:R-:W-:Y:S02]  /*b670*/  IMAD.IADD R5, R5, 0x1, R7 ;  /* 0x0000000105057824 */ /* 0x000fe400078e0207 */
[----:B-1----:R-:W-:Y:S01]  /*b680*/  IMAD R15, R20, R6, R15 ;  /* 0x00000006140f7224 */ /* 0x002fe200078e020f */
[----:B--2---:R-:W-:Y:S01]  /*b690*/  I2FP.F32.U32 R6, R13 ;  /* 0x0000000d00067245 */ /* 0x004fe20000201000 */
[----:B------:R-:W0:Y:S01]  /*b6a0*/  LDC R20, c[0x0][0x148] ;  /* 0x00005200ff147b82 */ /* 0x000e220000000800 */
[--C-:B------:R-:W-:Y:S02]  /*b6b0*/  SHF.R.U64 R21, R4, UR8, R5.reuse ;  /* 0x0000000804157c19 */ /* 0x100fe40008001205 */
[----:B------:R-:W-:Y:S01]  /*b6c0*/  SHF.R.U32.HI R4, RZ, UR8, R5 ;  /* 0x00000008ff047c19 */ /* 0x000fe20008011605 */
[----:B------:R-:W-:Y:S01]  /*b6d0*/  FMUL R6, R6, UR9 ;  /* 0x0000000906067c20 */ /* 0x000fe20008400000 */
[----:B------:R-:W-:-:S02]  /*b6e0*/  ULDC UR8, c[0x0][0x608] ;  /* 0x0001820000087ab9 */ /* 0x000fc40000000800 */
[--C-:B------:R-:W-:Y:S01]  /*b6f0*/  SHF.R.U64 R23, R21, UR8, R4.reuse ;  /* 0x0000000815177c19 */ /* 0x100fe20008001204 */
[----:B------:R1:W2:Y:S01]  /*b700*/  F2I.U32.TRUNC.NTZ R24, R6 ;  /* 0x0000000600187305 */ /* 0x0002a2000020f000 */
[----:B------:R-:W-:Y:S01]  /*b710*/  SHF.R.U32.HI R4, RZ, UR8, R4 ;  /* 0x00000008ff047c19 */ /* 0x000fe20008011604 */
[----:B------:R-:W-:-:S03]  /*b720*/  ULDC UR8, c[0x0][0x658] ;  /* 0x0001960000087ab9 */ /* 0x000fc60000000800 */
[--C-:B------:R-:W-:Y:S02]  /*b730*/  SHF.R.U64 R22, R23, UR8, R4.reuse ;  /* 0x0000000817167c19 */ /* 0x100fe40008001204 */
[----:B------:R-:W-:-:S03]  /*b740*/  SHF.R.U32.HI R25, RZ, UR8, R4 ;  /* 0x00000008ff197c19 */ /* 0x000fc60008011604 */
[----:B------:R-:W-:Y:S02]  /*b750*/  IMAD.MOV.U32 R4, RZ, RZ, R22 ;  /* 0x000000ffff047224 */ /* 0x000fe400078e0016 */
[----:B------:R-:W-:Y:S01]  /*b760*/  IMAD.MOV.U32 R5, RZ, RZ, R25 ;  /* 0x000000ffff057224 */ /* 0x000fe200078e0019 */
[----:B-1----:R-:W-:Y:S06]  /*b770*/  @!P0 BRA `(.L_x_304) ;  /* 0x0000000000288947 */ /* 0x002fec0003800000 */
        /* <DEDUP_REMOVED lines=10> */
.L_x_304:
[----:B------:R-:W-:Y:S01]  /*b820*/  ISETP.NE.AND P0, PT, R2, 0x1, PT ;  /* 0x000000010200780c */ /* 0x000fe20003f05270 */
[----:B------:R-:W-:Y:S01]  /*b830*/  ULDC UR8, c[0x0][0x648] ;  /* 0x0001920000087ab9 */ /* 0x000fe20000000800 */
[----:B------:R-:W-:Y:S01]  /*b840*/  LOP3.LUT R23, R23, UR6, RZ, 0xc0, !PT ;  /* 0x0000000617177c12 */ /* 0x000fe2000f8ec0ff */
[----:B--2---:R-:W-:Y:S01]  /*b850*/  IMAD.MOV R24, RZ, RZ, -R24 ;  /* 0x000000ffff187224 */ /* 0x004fe200078e0a18 */
[----:B------:R-:W-:Y:S01]  /*b860*/  SHF.R.U64 R4, R4, UR8, R5 ;  /* 0x0000000804047c19 */ /* 0x000fe20008001205 */
[----:B------:R-:W-:Y:S01]  /*b870*/  ULDC UR8, c[0x0][0x638] ;  /* 0x00018e0000087ab9 */ /* 0x000fe20000000800 */
[----:B------:R-:W-:Y:S01]  /*b880*/  LOP3.LUT R21, R21, UR4, RZ, 0xc0, !PT ;  /* 0x0000000415157c12 */ /* 0x000fe2000f8ec0ff */
[----:B------:R-:W-:Y:S01]  /*b890*/  ULDC UR9, c[0x0][0x610] ;  /* 0x0001840000097ab9 */ /* 0x000fe20000000800 */
[----:B------:R-:W-:Y:S02]  /*b8a0*/  IMAD.MOV.U32 R6, RZ, RZ, R14 ;  /* 0x000000ffff067224 */ /* 0x000fe400078e000e */
[----:B------:R-:W-:-:S02]  /*b8b0*/  IMAD.MOV R5, RZ, RZ, -R4 ;  /* 0x000000ffff057224 */ /* 0x000fc400078e0a04 */
[----:B------:R-:W-:Y:S02]  /*b8c0*/  IMAD R4, R4, UR5, R23 ;  /* 0x0000000504047c24 */ /* 0x000fe4000f8e0217 */
[----:B0-----:R-:W-:Y:S02]  /*b8d0*/  @P0 IMAD R15, R20, R24, R13 ;  /* 0x00000018140f0224 */ /* 0x001fe400078e020d */
[----:B------:R-:W-:Y:S01]  /*b8e0*/  IMAD R22, R5, UR8, R22 ;  /* 0x0000000805167c24 */ /* 0x000fe2000f8e0216 */
[----:B------:R-:W-:Y:S01]  /*b8f0*/  ULDC UR8, c[0x0][0x600] ;  /* 0x0001800000087ab9 */ /* 0x000fe20000000800 */
[----:B------:R-:W-:Y:S02]  /*b900*/  IMAD R15, R4, UR9, R15 ;  /* 0x00000009040f7c24 */ /* 0x000fe4000f8e020f */
[----:B------:R-:W-:Y:S02]  /*b910*/  IMAD R22, R22, UR8, R21 ;  /* 0x0000000816167c24 */ /* 0x000fe4000f8e0215 */
[----:B------:R-:W-:-:S03]  /*b920*/  IMAD.MOV.U32 R4, RZ, RZ, 0x1 ;  /* 0x00000001ff047424 */ /* 0x000fc600078e00ff */
[----:B------:R-:W-:Y:S02]  /*b930*/  SEL R7, R22, R15, !P0 ;  /* 0x0000000f16077207 */ /* 0x000fe40004000000 */
[----:B------:R-:W-:-:S07]  /*b940*/  SEL R13, R15, R22, !P0 ;  /* 0x000000160f0d7207 */ /* 0x000fce0004000000 */
.L_x_302:
[----:B------:R-:W-:Y:S05]  /*b950*/  BSYNC B1 ;  /* 0x0000000000017941 */ /* 0x000fea0003800000 */
.L_x_301:
[----:B------:R-:W-:-:S13]  /*b960*/  LOP3.LUT P0, RZ, R4, 0xff, RZ, 0xc0, !PT ;  /* 0x000000ff04ff7812 */ /* 0x000fda000780c0ff */
[----:B------:R-:W-:Y:S05]  /*b970*/  @P0 BRA `(.L_x_305) ;  /* 0xfffffff400040947 */ /* 0x000fea000383ffff */
[----:B------:R-:W-:Y:S05]  /*b980*/  BSYNC B0 ;  /* 0x0000000000007941 */ /* 0x000fea0003800000 */
.L_x_294:
[----:B------:R-:W-:-:S03]  /*b990*/  UMOV UR8, 0xffffffff ;  /* 0xffffffff00087882 */ /* 0x000fc60000000000 */
[----:B------:R-:W-:Y:S05]  /*b9a0*/  BRA.DIV UR8, `(.L_x_306) ;  /* 0x0000000208cc7947 */ /* 0x000fea000b800000 */
[----:B------:R-:W-:-:S13]  /*b9b0*/  ELECT P6, URZ, PT ;  /* 0x00000000003f782f */ /* 0x000fda00038c0000 */
.L_x_318:
[----:B------:R-:W-:Y:S04]  /*b9c0*/  BSSY B0, `(.L_x_307) ;  /* 0x0000019000007945 */ /* 0x000fe80003800000 */
[----:B------:R-:W-:Y:S05]  /*b9d0*/  @!P6 BRA `(.L_x_308) ;  /* 0x00000000005ce947 */ /* 0x000fea0003800000 */
[----:B------:R-:W-:-:S04]  /*b9e0*/  LOP3.LUT R19, R19, 0x2, RZ, 0xfc, !PT ;  /* 0x0000000213137812 */ /* 0x000fc800078efcff */
[----:B------:R-:W-:-:S13]  /*b9f0*/  ISETP.NE.AND P0, PT, R19, 0x3, PT ;  /* 0x000000031300780c */ /* 0x000fda0003f05270 */
[----:B------:R-:W-:Y:S05]  /*ba00*/  @!P0 BRA `(.L_x_309) ;  /* 0x0000000000048947 */ /* 0x000fea0003800000 */
[----:B------:R-:W-:Y:S01]  /*ba10*/  BPT.TRAP 0x1 ;  /* 0x000000040000795c */ /* 0x000fe20000300000 */
.L_x_309:
[----:B------:R-:W0:Y:S01]  /*ba20*/  S2R R5, SR_CgaCtaId ;  /* 0x0000000000057919 */ /* 0x000e220000008800 */
[----:B------:R-:W-:Y:S02]  /*ba30*/  MOV R2, 0x400 ;  /* 0x0000040000027802 */ /* 0x000fe40000000f00 */
[----:B------:R-:W-:Y:S02]  /*ba40*/  SHF.L.U32 R4, R0, 0x1f, RZ ;  /* 0x0000001f00047819 */ /* 0x000fe400000006ff */
[----:B0-----:R-:W-:-:S05]  /*ba50*/  LEA R2, R5, R2, 0x18 ;  /* 0x0000000205027211 */ /* 0x001fca00078ec0ff */
[----:B------:R-:W-:-:S04]  /*ba60*/  VIADD R2, R2, 0x10 ;  /* 0x0000001002027836 */ /* 0x000fc80000000000 */
[C---:B------:R-:W-:Y:S02]  /*ba70*/  IMAD R7, R3.reuse, 0x8, R2 ;  /* 0x0000000803077824 */ /* 0x040fe400078e0202 */
[----:B------:R-:W-:Y:S02]  /*ba80*/  VIADD R3, R3, 0x1 ;  /* 0x0000000103037836 */ /* 0x000fe40000000000 */
[----:B------:R-:W0:Y:S03]  /*ba90*/  SYNCS.PHASECHK.TRANS64.TRYWAIT P0, [R7+URZ], R4 ;  /* 0x00000004070075a7 */ /* 0x000e26000800017f */
[----:B------:R-:W-:-:S04]  /*baa0*/  ISETP.NE.AND P1, PT, R3, 0x2, PT ;  /* 0x000000020300780c */ /* 0x000fc80003f25270 */
[----:B------:R-:W-:Y:S02]  /*bab0*/  SEL R5, RZ, 0x1, P1 ;  /* 0x00000001ff057807 */ /* 0x000fe40000800000 */
[----:B------:R-:W-:Y:S02]  /*bac0*/  SEL R3, R3, RZ, P1 ;  /* 0x000000ff03037207 */ /* 0x000fe40000800000 */
[----:B------:R-:W-:Y:S01]  /*bad0*/  LOP3.LUT R0, R0, R5, RZ, 0x3c, !PT ;  /* 0x0000000500007212 */ /* 0x000fe200078e3cff */
[----:B0-----:R-:W-:Y:S06]  /*bae0*/  @!P0 BRA `(.L_x_310) ;  /* 0x00000000009c8947 */ /* 0x001fec0003800000 */
.L_x_319:
[----:B------:R-:W-:Y:S01]  /*baf0*/  IMAD R3, R3, 0x8, R2 ;  /* 0x0000000803037824 */ /* 0x000fe200078e0202 */
[----:B------:R-:W-:-:S07]  /*bb00*/  SHF.L.U32 R0, R0, 0x1f, RZ ;  /* 0x0000001f00007819 */ /* 0x000fce00000006ff */
.L_x_311:
[----:B-1----:R1:W2:Y:S02]  /*bb10*/  SYNCS.PHASECHK.TRANS64.TRYWAIT P0, [R3+URZ], R0 ;  /* 0x00000000030075a7 */ /* 0x0022a4000800017f */
[----:B--2---:R-:W-:Y:S05]  /*bb20*/  @!P0 NANOSLEEP.SYNCS 0x989680 ;  /* 0x009896800000895d */ /* 0x004fea0003900000 */
[----:B------:R-:W2:Y:S02]  /*bb30*/  @!P0 SYNCS.PHASECHK.TRANS64 P0, [R3+URZ], R0 ;  /* 0x00000000030085a7 */ /* 0x000ea4000800007f */
[----:B--2---:R-:W-:Y:S05]  /*bb40*/  @!P0 BRA `(.L_x_311) ;  /* 0xfffffffc00f08947 */ /* 0x004fea000383ffff */
.L_x_308:
[----:B------:R-:W-:Y:S05]  /*bb50*/  BSYNC B0 ;  /* 0x0000000000007941 */ /* 0x000fea0003800000 */
.L_x_307:
[----:B------:R-:W-:Y:S05]  /*bb60*/  EXIT ;  /* 0x000000000000794d */ /* 0x000fea0003800000 */
.L_x_21:
[----:B---3--:R3:W4:Y:S02]  /*bb70*/  SYNCS.PHASECHK.TRANS64.TRYWAIT P1, [R3+URZ], R0 ;  /* 0x00000000030075a7 */ /* 0x008724000802017f */
[----:B----4-:R-:W-:Y:S05]  /*bb80*/  @!P1 NANOSLEEP.SYNCS 0x989680 ;  /* 0x009896800000995d */ /* 0x010fea0003900000 */
[----:B------:R-:W4:Y:S02]  /*bb90*/  @!P1 SYNCS.PHASECHK.TRANS64 P1, [R3+URZ], R0 ;  /* 0x00000000030095a7 */ /* 0x000f24000802007f */
[----:B----4-:R-:W-:Y:S05]  /*bba0*/  @!P1 BRA `(.L_x_21) ;  /* 0xfffffffc00f09947 */ /* 0x010fea000383ffff */
[----:B------:R-:W-:Y:S05]  /*bbb0*/  BRA `(.L_x_20) ;  /* 0xffffff58002c7947 */ /* 0x000fea000383ffff */
.L_x_26:
[----:B-1----:R1:W2:Y:S02]  /*bbc0*/  SYNCS.PHASECHK.TRANS64.TRYWAIT P1, [R5+URZ], R4 ;  /* 0x00000004050075a7 */ /* 0x0022a4000802017f */
[----:B--2---:R-:W-:Y:S05]  /*bbd0*/  @!P1 NANOSLEEP.SYNCS 0x989680 ;  /* 0x009896800000995d */ /* 0x004fea0003900000 */
[----:B------:R-:W2:Y:S02]  /*bbe0*/  @!P1 SYNCS.PHASECHK.TRANS64 P1, [R5+URZ], R4 ;  /* 0x00000004050095a7 */ /* 0x000ea4000802007f */
[----:B--2---:R-:W-:Y:S05]  /*bbf0*/  @!P1 BRA `(.L_x_26) ;  /* 0xfffffffc00f09947 */ /* 0x004fea000383ffff */
[----:B------:R-:W-:Y:S05]  /*bc00*/  BRA `(.L_x_25) ;  /* 0xffffff5c00a87947 */ /* 0x000fea000383ffff */
.L_x_295:
[----:B------:R-:W-:Y:S01]  /*bc10*/  BSSY B1, `(.L_x_312) ;  /* 0x0000006000017945 */ /* 0x000fe20003800000 */
[----:B------:R-:W-:-:S07]  /*bc20*/  IMAD.MOV.U32 R15, RZ, RZ, -0x1 ;  /* 0xffffffffff0f7424 */ /* 0x000fce00078e00ff */
[----:B------:R-:W-:Y:S05]  /*bc30*/  WARPSYNC.COLLECTIVE R15, `(.L_x_313) ;  /* 0x000000000f0c7348 */ /* 0x000fea0003c00000 */
[----:B------:R-:W-:Y:S02]  /*bc40*/  ELECT P6, UR62, PT ;  /* 0x00000000003e782f */ /* 0x000fe400038c0000 */
[----:B------:R-:W-:Y:S01]  /*bc50*/  MOV R14, UR62 ;  /* 0x0000003e000e7c02 */ /* 0x000fe20008000f00 */
[----:B------:R-:W-:Y:S10]  /*bc60*/  ENDCOLLECTIVE ;  /* 0x000000000000791b */ /* 0x000ff40003800000 */
.L_x_313:
[----:B------:R-:W-:Y:S05]  /*bc70*/  BSYNC B1 ;  /* 0x0000000000017941 */ /* 0x000fea0003800000 */
.L_x_312:
[----:B------:R-:W-:Y:S05]  /*bc80*/  BRA `(.L_x_314) ;  /* 0xfffffff0004c7947 */ /* 0x000fea000383ffff */
.L_x_298:
[----:B0-----:R0:W1:Y:S02]  /*bc90*/  SYNCS.PHASECHK.TRANS64.TRYWAIT P0, [R22+URZ+0x10], R13 ;  /* 0x0000100d160075a7 */ /* 0x001064000800017f */
[----:B-1----:R-:W-:Y:S05]  /*bca0*/  @!P0 NANOSLEEP.SYNCS 0x989680 ;  /* 0x009896800000895d */ /* 0x002fea0003900000 */
[----:B------:R-:W1:Y:S02]  /*bcb0*/  @!P0 SYNCS.PHASECHK.TRANS64 P0, [R22+URZ+0x10], R13 ;  /* 0x0000100d160085a7 */ /* 0x000e64000800007f */
[----:B-1----:R-:W-:Y:S05]  /*bcc0*/  @!P0 BRA `(.L_x_298) ;  /* 0xfffffffc00f08947 */ /* 0x002fea000383ffff */
[----:B------:R-:W-:Y:S05]  /*bcd0*/  BRA `(.L_x_315) ;  /* 0xfffffff0008c7947 */ /* 0x000fea000383ffff */
.L_x_306:
[----:B------:R-:W-:Y:S01]  /*bce0*/  BSSY B0, `(.L_x_316) ;  /* 0x0000006000007945 */ /* 0x000fe20003800000 */
[----:B------:R-:W-:-:S07]  /*bcf0*/  IMAD.MOV.U32 R15, RZ, RZ, -0x1 ;  /* 0xffffffffff0f7424 */ /* 0x000fce00078e00ff */
[----:B------:R-:W-:Y:S05]  /*bd00*/  WARPSYNC.COLLECTIVE R15, `(.L_x_317) ;  /* 0x000000000f0c7348 */ /* 0x000fea0003c00000 */
[----:B------:R-:W-:Y:S02]  /*bd10*/  ELECT P6, UR62, PT ;  /* 0x00000000003e782f */ /* 0x000fe400038c0000 */
[----:B------:R-:W-:Y:S01]  /*bd20*/  MOV R14, UR62 ;  /* 0x0000003e000e7c02 */ /* 0x000fe20008000f00 */
[----:B------:R-:W-:Y:S10]  /*bd30*/  ENDCOLLECTIVE ;  /* 0x000000000000791b */ /* 0x000ff40003800000 */
.L_x_317:
[----:B------:R-:W-:Y:S05]  /*bd40*/  BSYNC B0 ;  /* 0x0000000000007941 */ /* 0x000fea0003800000 */
.L_x_316:
[----:B------:R-:W-:Y:S05]  /*bd50*/  BRA `(.L_x_318) ;  /* 0xfffffffc00187947 */ /* 0x000fea000383ffff */
.L_x_310:
[----:B0-----:R0:W1:Y:S02]  /*bd60*/  SYNCS.PHASECHK.TRANS64.TRYWAIT P0, [R7+URZ], R4 ;  /* 0x00000004070075a7 */ /* 0x001064000800017f */
[----:B-1----:R-:W-:Y:S05]  /*bd70*/  @!P0 NANOSLEEP.SYNCS 0x989680 ;  /* 0x009896800000895d */ /* 0x002fea0003900000 */
[----:B------:R-:W1:Y:S02]  /*bd80*/  @!P0 SYNCS.PHASECHK.TRANS64 P0, [R7+URZ], R4 ;  /* 0x00000004070085a7 */ /* 0x000e64000800007f */
[----:B-1----:R-:W-:Y:S05]  /*bd90*/  @!P0 BRA `(.L_x_310) ;  /* 0xfffffffc00f08947 */ /* 0x002fea000383ffff */
[----:B------:R-:W-:Y:S05]  /*bda0*/  BRA `(.L_x_319) ;  /* 0xfffffffc00507947 */ /* 0x000fea000383ffff */
.L_x_320:
[----:B------:R-:W-:-:S00]  /*bdb0*/  BRA `(.L_x_320) ;  /* 0xfffffffc00fc7947 */ /* 0x000fc0000383ffff */
[----:B------:R-:W-:-:S00]  /*bdc0*/  NOP ;  /* 0x0000000000007918 */ /* 0x000fc00000000000 */
        /* <DEDUP_REMOVED lines=11> */
.L_x_321:


//--------------------- .nv.global.init           --------------------------
	.section	.nv.global.init,"aw",@progbits
.nv.global.init:
	.type		$str$22,@object
	.size		$str$22,($str$23 - $str$22)
$str$22:
        /*0000*/ 	.byte	0x6b, 0x5f, 0x74, 0x69, 0x6c, 0x65, 0x5f, 0x63, 0x6f, 0x75, 0x6e, 0x74, 0x20, 0x3e, 0x3d, 0x20
        /*0010*/ 	.byte	0x31, 0x00
	.type		$str$23,@object
	.size		$str$23,(__unnamed_1 - $str$23)
$str$23:
        /*0012*/ 	.byte	0x2f, 0x74, 0x6d, 0x70, 0x2f, 0x63, 0x75, 0x74, 0x6c, 0x61, 0x73, 0x73, 0x5f, 0x73, 0x77, 0x65
        /*0022*/ 	.byte	0x65, 0x70, 0x5f, 0x73, 0x72, 0x63, 0x2f, 0x69, 0x6e, 0x63, 0x6c, 0x75, 0x64, 0x65, 0x2f, 0x63
        /*0032*/ 	.byte	0x75, 0x74, 0x6c, 0x61, 0x73, 0x73, 0x2f, 0x67, 0x65, 0x6d, 0x6d, 0x2f, 0x63, 0x6f, 0x6c, 0x6c
        /*0042*/ 	.byte	0x65, 0x63, 0x74, 0x69, 0x76, 0x65, 0x2f, 0x73, 0x6d, 0x39, 0x30, 0x5f, 0x6d, 0x6d, 0x61, 0x5f
        /*0052*/ 	.byte	0x74, 0x6d, 0x61, 0x5f, 0x67, 0x6d, 0x6d, 0x61, 0x5f, 0x73, 0x73, 0x5f, 0x77, 0x61, 0x72, 0x70
        /*0062*/ 	.byte	0x73, 0x70, 0x65, 0x63, 0x69, 0x61, 0x6c, 0x69, 0x7a, 0x65, 0x64, 0x2e, 0x68, 0x70, 0x70, 0x00
	.type		__unnamed_1,@object
	.size		__unnamed_1,(.L_0 - __unnamed_1)
__unnamed_1:
        /*0072*/ 	.byte	0x76, 0x6f, 0x69, 0x64, 0x20, 0x63, 0x75, 0x74, 0x6c, 0x61, 0x73, 0x73, 0x3a, 0x3a, 0x67, 0x65
        /* <DEDUP_REMOVED lines=180> */
        /*0bc2*/ 	.byte	0x6e, 0x74, 0x69, 0x74, 0x79, 0x5d, 0x00
.L_0:


//--------------------- .nv.shared._ZN7cutlass13device_kernelINS_4gemm6kernel13GemmUniversalIN4cute5tupleIJiiiiEEENS1_10collective13CollectiveMmaINS1_34MainloopSm90TmaGmmaWarpSpecializedILi2ENS5_IJNS4_1CILi1EEENSA_ILi8EEESB_EEENS1_35KernelTmaWarpSpecializedCooperativeEEENS5_IJNSA_ILi128EEENSA_ILi256EEESG_EEENS_6half_tENS5_IJlSB_lEEESJ_SK_NS4_8TiledMMAINS4_8MMA_AtomIJNS4_4SM904GMMA26MMA_64x256x16_F32F16F16_SSILNSO_5MajorE0ELSQ_0ELNSO_7ScaleInE1ELSR_1EEEEEENS4_6LayoutINS5_IJNSA_ILi2EEESB_SB_EEENS5_IJSB_NSA_ILi0EEESX_EEEEENS5_IJNS4_10UnderscoreES10_S10_EEEEENS4_23SM90_TMA_LOAD_MULTICASTENS4_14ComposedLayoutINS4_7SwizzleILi3ELi4ELi3EEENS4_18smem_ptr_flag_bitsILi16EEENSU_INS5_IJSC_NSA_ILi64EEEEEENS5_IJS19_SB_EEEEEEEvNS4_8identityENS4_13SM90_TMA_LOADES1D_vS1E_EENS_8epilogue10collective6detail29Sm90TmaWarpSpecializedAdapterINS1I_15DefaultEpilogueISJ_SK_SK_NS1H_6thread17LinearCombinationISJ_Li1EffLNS1M_9ScaleType4KindE0ELNS_15FloatRoundStyleE2ESJ_EENS1_15EpilogueDefaultEEEEEvvEEEEvNT_6ParamsE --------------------------
	.section	.nv.shared._ZN7cutlass13device_kernelINS_4gemm6kernel13GemmUniversalIN4cute5tupleIJiiiiEEENS1_10collective13CollectiveMmaINS1_34MainloopSm90TmaGmmaWarpSpecializedILi2ENS5_IJNS4_1CILi1EEENSA_ILi8EEESB_EEENS1_35KernelTmaWarpSpecializedCooperativeEEENS5_IJNSA_ILi128EEENSA_ILi256EEESG_EEENS_6half_tENS5_IJlSB_lEEESJ_SK_NS4_8TiledMMAINS4_8MMA_AtomIJNS4_4SM904GMMA26MMA_64x256x16_F32F16F16_SSILNSO_5MajorE0ELSQ_0ELNSO_7ScaleInE1ELSR_1EEEEEENS4_6LayoutINS5_IJNSA_ILi2EEESB_SB_EEENS5_IJSB_NSA_ILi0EEESX_EEEEENS5_IJNS4_10UnderscoreES10_S10_EEEEENS4_23SM90_TMA_LOAD_MULTICASTENS4_14ComposedLayoutINS4_7SwizzleILi3ELi4ELi3EEENS4_18smem_ptr_flag_bitsILi16EEENSU_INS5_IJSC_NSA_ILi64EEEEEENS5_IJS19_SB_EEEEEEEvNS4_8identityENS4_13SM90_TMA_LOADES1D_vS1E_EENS_8epilogue10collective6detail29Sm90TmaWarpSpecializedAdapterINS1I_15DefaultEpilogueISJ_SK_SK_NS1H_6thread17LinearCombinationISJ_Li1EffLNS1M_9ScaleType4KindE0ELNS_15FloatRoundStyleE2ESJ_EENS1_15EpilogueDefaultEEEEEvvEEEEvNT_6ParamsE,"aw",@nobits
	.sectionflags	@""
	.align	16
	.zero		1024


//--------------------- .nv.shared.reserved.0     --------------------------
	.section	.nv.shared.reserved.0,"aw",@nobits
	.weak		__nv_reservedSMEM_offset_0_alias
	.size		__nv_reservedSMEM_offset_0_alias, 0, 0
	.other		__nv_reservedSMEM_offset_0_alias,@"STO_CUDA_RESERVED_SHARED STV_DEFAULT"
__nv_reservedSMEM_offset_0_alias:
	.zero		0


//--------------------- .nv.global                --------------------------
	.section	.nv.global,"aw",@nobits
.nv.global:
	.type		_ZN40_INTERNAL_6f5e686c_4_k_cu_98564aa0_297804cute1_E,@object
	.size		_ZN40_INTERNAL_6f5e686c_4_k_cu_98564aa0_297804cute1_E,(_ZN40_INTERNAL_6f5e686c_4_k_cu_98564aa0_297804cuda3std3__45__cpo6cbeginE - _ZN40_INTERNAL_6f5e686c_4_k_cu_98564aa0_297804cute1_E)
_ZN40_INTERNAL_6f5e686c_4_k_cu_98564aa0_297804cute1_E:
	.zero		1
	.type		_ZN40_INTERNAL_6f5e686c_4_k_cu_98564aa0_297804cuda3std3__45__cpo6cbeginE,@object
	.size		_ZN40_INTERNAL_6f5e686c_4_k_cu_98564aa0_297804cuda3std3__45__cpo6cbeginE,(_ZN40_INTERNAL_6f5e686c_4_k_cu_98564aa0_297804cuda3std3__48in_placeE - _ZN40_INTERNAL_6f5e686c_4_k_cu_98564aa0_297804cuda3std3__45__cpo6cbeginE)
_ZN40_INTERNAL_6f5e686c_4_k_cu_98564aa0_297804cuda3std3__45__cpo6cbeginE:
	.zero		1
	.type		_ZN40_INTERNAL_6f5e686c_4_k_cu_98564aa0_297804cuda3std3__48in_placeE,@object
	.size		_ZN40_INTERNAL_6f5e686c_4_k_cu_98564aa0_297804cuda3std3__48in_placeE,(_ZN40_INTERNAL_6f5e686c_4_k_cu_98564aa0_297804cuda3std6ranges3__45__cpo9iter_moveE - _ZN40_INTERNAL_6f5e686c_4_k_cu_98564aa0_297804cuda3std3__48in_placeE)
_ZN40_INTERNAL_6f5e686c_4_k_cu_98564aa0_297804cuda3std3__48in_placeE:
	.zero		1
	.type		_ZN40_INTERNAL_6f5e686c_4_k_cu_98564aa0_297804cuda3std6ranges3__45__cpo9iter_moveE,@object
	.size		_ZN40_INTERNAL_6f5e686c_4_k_cu_98564aa0_297804cuda3std6ranges3__45__cpo9iter_moveE,(_ZN40_INTERNAL_6f5e686c_4_k_cu_98564aa0_297804cuda3std3__45__cpo5beginE - _ZN40_INTERNAL_6f5e686c_4_k_cu_98564aa0_297804cuda3std6ranges3__45__cpo9iter_moveE)
_ZN40_INTERNAL_6f5e686c_4_k_cu_98564aa0_297804cuda3std6ranges3__45__cpo9iter_moveE:
	.zero		1
	.type		_ZN40_INTERNAL_6f5e686c_4_k_cu_98564aa0_297804cuda3std3__45__cpo5beginE,@object
	.size		_ZN40_INTERNAL_6f5e686c_4_k_cu_98564aa0_297804cuda3std3__45__cpo5beginE,(_ZN40_INTERNAL_6f5e686c_4_k_cu_98564aa0_297804cuda3std3__442_GLOBAL__N__6f5e686c_4_k_cu_98564aa0_297806ignoreE - _ZN40_INTERNAL_6f5e686c_4_k_cu_98564aa0_297804cuda3std3__45__cpo5beginE)
_ZN40_INTERNAL_6f5e686c_4_k_cu_98564aa0_297804cuda3std3__45__cpo5beginE:
	.zero		1
	.type		_ZN40_INTERNAL_6f5e686c_4_k_cu_98564aa0_297804cuda3std3__442_GLOBAL__N__6f5e686c_4_k_cu_98564aa0_297806ignoreE,@object
	.size		_ZN40_INTERNAL_6f5e686c_4_k_cu_98564aa0_297804cuda3std3__442_GLOBAL__N__6f5e686c_4_k_cu_98564aa0_297806ignoreE,(_ZN40_INTERNAL_6f5e686c_4_k_cu_98564aa0_297804cute7productE - _ZN40_INTERNAL_6f5e686c_4_k_cu_98564aa0_297804cuda3std3__442_GLOBAL__N__6f5e686c_4_k_cu_98564aa0_297806ignoreE)
_ZN40_INTERNAL_6f5e686c_4_k_cu_98564aa0_297804cuda3std3__442_GLOBAL__N__6f5e686c_4_k_cu_98564aa0_297806ignoreE:
	.zero		1
	.type		_ZN40_INTERNAL_6f5e686c_4_k_cu_98564aa0_297804cute7productE,@object
	.size		_ZN40_INTERNAL_6f5e686c_4_k_cu_98564aa0_297804cute7productE,(_ZN40_INTERNAL_6f5e686c_4_k_cu_98564aa0_297804cuda3std3__45__cpo3endE - _ZN40_INTERNAL_6f5e686c_4_k_cu_98564aa0_297804cute7productE)
_ZN40_INTERNAL_6f5e686c_4_k_cu_98564aa0_297804cute7productE:
	.zero		1
	.type		_ZN40_INTERNAL_6f5e686c_4_k_cu_98564aa0_297804cuda3std3__45__cpo3endE,@object
	.size		_ZN40_INTERNAL_6f5e686c_4_k_cu_98564aa0_297804cuda3std3__45__cpo3endE,(_ZN40_INTERNAL_6f5e686c_4_k_cu_98564aa0_297804cuda3std3__419piecewise_constructE - _ZN40_INTERNAL_6f5e686c_4_k_cu_98564aa0_297804cuda3std3__45__cpo3endE)
_ZN40_INTERNAL_6f5e686c_4_k_cu_98564aa0_297804cuda3std3__45__cpo3endE:
	.zero		1
	.type		_ZN40_INTERNAL_6f5e686c_4_k_cu_98564aa0_297804cuda3std3__419piecewise_constructE,@object
	.size		_ZN40_INTERNAL_6f5e686c_4_k_cu_98564aa0_297804cuda3std3__419piecewise_constructE,(_ZN40_INTERNAL_6f5e686c_4_k_cu_98564aa0_297804cuda3std3__45__cpo4cendE - _ZN40_INTERNAL_6f5e686c_4_k_cu_98564aa0_297804cuda3std3__419piecewise_constructE)
_ZN40_INTERNAL_6f5e686c_4_k_cu_98564aa0_297804cuda3std3__419piecewise_constructE:
	.zero		1
	.type		_ZN40_INTERNAL_6f5e686c_4_k_cu_98564aa0_297804cuda3std3__45__cpo4cendE,@object
	.size		_ZN40_INTERNAL_6f5e686c_4_k_cu_98564aa0_297804cuda3std3__45__cpo4cendE,(_ZN40_INTERNAL_6f5e686c_4_k_cu_98564aa0_297804cuda3std6ranges3__45__cpo4swapE - _ZN40_INTERNAL_6f5e686c_4_k_cu_98564aa0_297804cuda3std3__45__cpo4cendE)
_ZN40_INTERNAL_6f5e686c_4_k_cu_98564aa0_297804cuda3std3__45__cpo4cendE:
	.zero		1
	.type		_ZN40_INTERNAL_6f5e686c_4_k_cu_98564aa0_297804cuda3std6ranges3__45__cpo4swapE,@object
	.size		_ZN40_INTERNAL_6f5e686c_4_k_cu_98564aa0_297804cuda3std6ranges3__45__cpo4swapE,(.L_8 - _ZN40_INTERNAL_6f5e686c_4_k_cu_98564aa0_297804cuda3std6ranges3__45__cpo4swapE)
_ZN40_INTERNAL_6f5e686c_4_k_cu_98564aa0_297804cuda3std6ranges3__45__cpo4swapE:
	.zero		1
.L_8:


//--------------------- .nv.constant0._ZN7cutlass13device_kernelINS_4gemm6kernel13GemmUniversalIN4cute5tupleIJiiiiEEENS1_10collective13CollectiveMmaINS1_34MainloopSm90TmaGmmaWarpSpecializedILi2ENS5_IJNS4_1CILi1EEENSA_ILi8EEESB_EEENS1_35KernelTmaWarpSpecializedCooperativeEEENS5_IJNSA_ILi128EEENSA_ILi256EEESG_EEENS_6half_tENS5_IJlSB_lEEESJ_SK_NS4_8TiledMMAINS4_8MMA_AtomIJNS4_4SM904GMMA26MMA_64x256x16_F32F16F16_SSILNSO_5MajorE0ELSQ_0ELNSO_7ScaleInE1ELSR_1EEEEEENS4_6LayoutINS5_IJNSA_ILi2EEESB_SB_EEENS5_IJSB_NSA_ILi0EEESX_EEEEENS5_IJNS4_10UnderscoreES10_S10_EEEEENS4_23SM90_TMA_LOAD_MULTICASTENS4_14ComposedLayoutINS4_7SwizzleILi3ELi4ELi3EEENS4_18smem_ptr_flag_bitsILi16EEENSU_INS5_IJSC_NSA_ILi64EEEEEENS5_IJS19_SB_EEEEEEEvNS4_8identityENS4_13SM90_TMA_LOADES1D_vS1E_EENS_8epilogue10collective6detail29Sm90TmaWarpSpecializedAdapterINS1I_15DefaultEpilogueISJ_SK_SK_NS1H_6thread17LinearCombinationISJ_Li1EffLNS1M_9ScaleType4KindE0ELNS_15FloatRoundStyleE2ESJ_EENS1_15EpilogueDefaultEEEEEvvEEEEvNT_6ParamsE --------------------------
	.section	.nv.constant0._ZN7cutlass13device_kernelINS_4gemm6kernel13GemmUniversalIN4cute5tupleIJiiiiEEENS1_10collective13CollectiveMmaINS1_34MainloopSm90TmaGmmaWarpSpecializedILi2ENS5_IJNS4_1CILi1EEENSA_ILi8EEESB_EEENS1_35KernelTmaWarpSpecializedCooperativeEEENS5_IJNSA_ILi128EEENSA_ILi256EEESG_EEENS_6half_tENS5_IJlSB_lEEESJ_SK_NS4_8TiledMMAINS4_8MMA_AtomIJNS4_4SM904GMMA26MMA_64x256x16_F32F16F16_SSILNSO_5MajorE0ELSQ_0ELNSO_7ScaleInE1ELSR_1EEEEEENS4_6LayoutINS5_IJNSA_ILi2EEESB_SB_EEENS5_IJSB_NSA_ILi0EEESX_EEEEENS5_IJNS4_10UnderscoreES10_S10_EEEEENS4_23SM90_TMA_LOAD_MULTICASTENS4_14ComposedLayoutINS4_7SwizzleILi3ELi4ELi3EEENS4_18smem_ptr_flag_bitsILi16EEENSU_INS5_IJSC_NSA_ILi64EEEEEENS5_IJS19_SB_EEEEEEEvNS4_8identityENS4_13SM90_TMA_LOADES1D_vS1E_EENS_8epilogue10collective6detail29Sm90TmaWarpSpecializedAdapterINS1I_15DefaultEpilogueISJ_SK_SK_NS1H_6thread17LinearCombinationISJ_Li1EffLNS1M_9ScaleType4KindE0ELNS_15FloatRoundStyleE2ESJ_EENS1_15EpilogueDefaultEEEEEvvEEEEvNT_6ParamsE,"a",@progbits
	.sectionflags	@""
	.align	4
.nv.constant0._ZN7cutlass13device_kernelINS_4gemm6kernel13GemmUniversalIN4cute5tupleIJiiiiEEENS1_10collective13CollectiveMmaINS1_34MainloopSm90TmaGmmaWarpSpecializedILi2ENS5_IJNS4_1CILi1EEENSA_ILi8EEESB_EEENS1_35KernelTmaWarpSpecializedCooperativeEEENS5_IJNSA_ILi128EEENSA_ILi256EEESG_EEENS_6half_tENS5_IJlSB_lEEESJ_SK_NS4_8TiledMMAINS4_8MMA_AtomIJNS4_4SM904GMMA26MMA_64x256x16_F32F16F16_SSILNSO_5MajorE0ELSQ_0ELNSO_7ScaleInE1ELSR_1EEEEEENS4_6LayoutINS5_IJNSA_ILi2EEESB_SB_EEENS5_IJSB_NSA_ILi0EEESX_EEEEENS5_IJNS4_10UnderscoreES10_S10_EEEEENS4_23SM90_TMA_LOAD_MULTICASTENS4_14ComposedLayoutINS4_7SwizzleILi3ELi4ELi3EEENS4_18smem_ptr_flag_bitsILi16EEENSU_INS5_IJSC_NSA_ILi64EEEEEENS5_IJS19_SB_EEEEEEEvNS4_8identityENS4_13SM90_TMA_LOADES1D_vS1E_EENS_8epilogue10collective6detail29Sm90TmaWarpSpecializedAdapterINS1I_15DefaultEpilogueISJ_SK_SK_NS1H_6thread17LinearCombinationISJ_Li1EffLNS1M_9ScaleType4KindE0ELNS_15FloatRoundStyleE2ESJ_EENS1_15EpilogueDefaultEEEEEvvEEEEvNT_6ParamsE:
	.zero		1664


//--------------------- SYMBOLS --------------------------

	.type		.nv.reservedSmem.offset0,@object
	.size		.nv.reservedSmem.offset0,0x4
	.type		__assertfail,@function
